//
// Generated by NVIDIA NVVM Compiler
//
// Compiler Build ID: CL-36424714
// Cuda compilation tools, release 13.0, V13.0.88
// Based on NVVM 20.0.0
//

.version 9.0
.target sm_100
.address_size 64

	// .globl	img_result
.func  (.param .b64 func_retval0) __internal_accurate_pow
(
	.param .b64 __internal_accurate_pow_param_0
)
;

.visible .entry img_result(
	.param .u64 .ptr .align 1 img_result_param_0,
	.param .u64 .ptr .align 1 img_result_param_1,
	.param .u64 .ptr .align 1 img_result_param_2,
	.param .u64 .ptr .align 1 img_result_param_3,
	.param .u64 .ptr .align 1 img_result_param_4,
	.param .u64 img_result_param_5
)
{
	.local .align 8 .b8 	__local_depot0[40];
	.reg .b64 	%SP;
	.reg .b64 	%SPL;
	.reg .pred 	%p<108>;
	.reg .b16 	%rs<9>;
	.reg .b32 	%r<140>;
	.reg .b32 	%f<215>;
	.reg .b64 	%rd<56>;
	.reg .b64 	%fd<180>;

	mov.u64 	%SPL, __local_depot0;
	ld.param.u64 	%rd26, [img_result_param_0];
	ld.param.u64 	%rd27, [img_result_param_1];
	ld.param.u64 	%rd30, [img_result_param_2];
	ld.param.u64 	%rd28, [img_result_param_3];
	ld.param.u64 	%rd29, [img_result_param_4];
	ld.param.u64 	%rd31, [img_result_param_5];
	cvta.to.global.u64 	%rd1, %rd30;
	add.u64 	%rd2, %SPL, 0;
	mov.u32 	%r25, %ctaid.x;
	mov.u32 	%r26, %ntid.x;
	mov.u32 	%r27, %tid.x;
	mad.lo.s32 	%r28, %r25, %r26, %r27;
	cvt.u64.u32 	%rd3, %r28;
	setp.le.u64 	%p2, %rd31, %rd3;
	@%p2 bra 	$L__BB0_60;
	cvt.u32.u64 	%r30, %rd3;
	cvta.to.global.u64 	%rd33, %rd27;
	cvta.to.global.u64 	%rd4, %rd28;
	mul.lo.s32 	%r31, %r30, 784;
	cvt.u64.u32 	%rd34, %r31;
	add.s64 	%rd35, %rd33, %rd3;
	ld.global.u8 	%r32, [%rd35];
	mov.f32 	%f23, 0f00000000;
	st.local.v2.f32 	[%rd2], {%f23, %f23};
	st.local.v2.f32 	[%rd2+8], {%f23, %f23};
	st.local.v2.f32 	[%rd2+16], {%f23, %f23};
	st.local.v2.f32 	[%rd2+24], {%f23, %f23};
	st.local.v2.f32 	[%rd2+32], {%f23, %f23};
	mul.wide.u32 	%rd36, %r32, 4;
	add.s64 	%rd37, %rd2, %rd36;
	mov.b32 	%r33, 1065353216;
	st.local.u32 	[%rd37], %r33;
	mul.lo.s32 	%r1, %r30, 42;
	mul.wide.u32 	%rd38, %r1, 4;
	add.s64 	%rd5, %rd4, %rd38;
	add.s32 	%r2, %r1, 16;
	add.s64 	%rd6, %rd1, 16;
	cvta.to.global.u64 	%rd39, %rd26;
	add.s64 	%rd40, %rd34, %rd39;
	add.s64 	%rd7, %rd40, 3;
	mov.b32 	%r136, 0;
$L__BB0_2:
	mul.lo.s32 	%r35, %r136, 785;
	mul.wide.u32 	%rd41, %r35, 4;
	add.s64 	%rd42, %rd1, %rd41;
	ld.global.f32 	%f214, [%rd42];
	mul.wide.u32 	%rd43, %r136, 3140;
	add.s64 	%rd51, %rd6, %rd43;
	mov.b32 	%r137, 0;
	mov.u64 	%rd50, %rd7;
$L__BB0_3:
	ld.global.f32 	%f24, [%rd51+-12];
	ld.global.u8 	%rs1, [%rd50+-3];
	cvt.rn.f32.u16 	%f25, %rs1;
	div.rn.f32 	%f26, %f25, 0f437F0000;
	fma.rn.f32 	%f27, %f24, %f26, %f214;
	ld.global.f32 	%f28, [%rd51+-8];
	ld.global.u8 	%rs2, [%rd50+-2];
	cvt.rn.f32.u16 	%f29, %rs2;
	div.rn.f32 	%f30, %f29, 0f437F0000;
	fma.rn.f32 	%f31, %f28, %f30, %f27;
	ld.global.f32 	%f32, [%rd51+-4];
	ld.global.u8 	%rs3, [%rd50+-1];
	cvt.rn.f32.u16 	%f33, %rs3;
	div.rn.f32 	%f34, %f33, 0f437F0000;
	fma.rn.f32 	%f35, %f32, %f34, %f31;
	ld.global.f32 	%f36, [%rd51];
	ld.global.u8 	%rs4, [%rd50];
	cvt.rn.f32.u16 	%f37, %rs4;
	div.rn.f32 	%f38, %f37, 0f437F0000;
	fma.rn.f32 	%f39, %f36, %f38, %f35;
	ld.global.f32 	%f40, [%rd51+4];
	ld.global.u8 	%rs5, [%rd50+1];
	cvt.rn.f32.u16 	%f41, %rs5;
	div.rn.f32 	%f42, %f41, 0f437F0000;
	fma.rn.f32 	%f43, %f40, %f42, %f39;
	ld.global.f32 	%f44, [%rd51+8];
	ld.global.u8 	%rs6, [%rd50+2];
	cvt.rn.f32.u16 	%f45, %rs6;
	div.rn.f32 	%f46, %f45, 0f437F0000;
	fma.rn.f32 	%f47, %f44, %f46, %f43;
	ld.global.f32 	%f48, [%rd51+12];
	ld.global.u8 	%rs7, [%rd50+3];
	cvt.rn.f32.u16 	%f49, %rs7;
	div.rn.f32 	%f50, %f49, 0f437F0000;
	fma.rn.f32 	%f51, %f48, %f50, %f47;
	ld.global.f32 	%f52, [%rd51+16];
	ld.global.u8 	%rs8, [%rd50+4];
	cvt.rn.f32.u16 	%f53, %rs8;
	div.rn.f32 	%f54, %f53, 0f437F0000;
	fma.rn.f32 	%f214, %f52, %f54, %f51;
	add.s32 	%r137, %r137, 32;
	add.s64 	%rd51, %rd51, 32;
	add.s64 	%rd50, %rd50, 8;
	setp.ne.s32 	%p3, %r137, 3136;
	@%p3 bra 	$L__BB0_3;
	fma.rn.f32 	%f55, %f214, 0fBBBB989D, 0f3F000000;
	cvt.sat.f32.f32 	%f56, %f55;
	mov.f32 	%f57, 0f4B400001;
	mov.f32 	%f58, 0f437C0000;
	fma.rm.f32 	%f59, %f56, %f58, %f57;
	add.f32 	%f60, %f59, 0fCB40007F;
	neg.f32 	%f61, %f60;
	fma.rn.f32 	%f62, %f214, 0fBFB8AA3B, %f61;
	fma.rn.f32 	%f63, %f214, 0fB2A57060, %f62;
	mov.b32 	%r36, %f59;
	shl.b32 	%r37, %r36, 23;
	mov.b32 	%f64, %r37;
	ex2.approx.ftz.f32 	%f65, %f63;
	fma.rn.f32 	%f66, %f65, %f64, 0f3F800000;
	rcp.rn.f32 	%f67, %f66;
	mul.wide.u32 	%rd44, %r136, 4;
	add.s64 	%rd45, %rd5, %rd44;
	st.global.f32 	[%rd45], %f67;
	add.s32 	%r136, %r136, 1;
	setp.ne.s32 	%p4, %r136, 16;
	@%p4 bra 	$L__BB0_2;
	mul.wide.u32 	%rd46, %r2, 4;
	add.s64 	%rd13, %rd4, %rd46;
	add.s64 	%rd52, %rd1, 50304;
	mov.b32 	%r138, 0;
	mov.u64 	%rd53, %rd13;
$L__BB0_6:
	ld.global.f32 	%f68, [%rd52+-64];
	ld.global.f32 	%f69, [%rd52+-60];
	ld.global.f32 	%f70, [%rd5];
	fma.rn.f32 	%f71, %f69, %f70, %f68;
	ld.global.f32 	%f72, [%rd52+-56];
	ld.global.f32 	%f73, [%rd5+4];
	fma.rn.f32 	%f74, %f72, %f73, %f71;
	ld.global.f32 	%f75, [%rd52+-52];
	ld.global.f32 	%f76, [%rd5+8];
	fma.rn.f32 	%f77, %f75, %f76, %f74;
	ld.global.f32 	%f78, [%rd52+-48];
	ld.global.f32 	%f79, [%rd5+12];
	fma.rn.f32 	%f80, %f78, %f79, %f77;
	ld.global.f32 	%f81, [%rd52+-44];
	ld.global.f32 	%f82, [%rd5+16];
	fma.rn.f32 	%f83, %f81, %f82, %f80;
	ld.global.f32 	%f84, [%rd52+-40];
	ld.global.f32 	%f85, [%rd5+20];
	fma.rn.f32 	%f86, %f84, %f85, %f83;
	ld.global.f32 	%f87, [%rd52+-36];
	ld.global.f32 	%f88, [%rd5+24];
	fma.rn.f32 	%f89, %f87, %f88, %f86;
	ld.global.f32 	%f90, [%rd52+-32];
	ld.global.f32 	%f91, [%rd5+28];
	fma.rn.f32 	%f92, %f90, %f91, %f89;
	ld.global.f32 	%f93, [%rd52+-28];
	ld.global.f32 	%f94, [%rd5+32];
	fma.rn.f32 	%f95, %f93, %f94, %f92;
	ld.global.f32 	%f96, [%rd52+-24];
	ld.global.f32 	%f97, [%rd5+36];
	fma.rn.f32 	%f98, %f96, %f97, %f95;
	ld.global.f32 	%f99, [%rd52+-20];
	ld.global.f32 	%f100, [%rd5+40];
	fma.rn.f32 	%f101, %f99, %f100, %f98;
	ld.global.f32 	%f102, [%rd52+-16];
	ld.global.f32 	%f103, [%rd5+44];
	fma.rn.f32 	%f104, %f102, %f103, %f101;
	ld.global.f32 	%f105, [%rd52+-12];
	ld.global.f32 	%f106, [%rd5+48];
	fma.rn.f32 	%f107, %f105, %f106, %f104;
	ld.global.f32 	%f108, [%rd52+-8];
	ld.global.f32 	%f109, [%rd5+52];
	fma.rn.f32 	%f110, %f108, %f109, %f107;
	ld.global.f32 	%f111, [%rd52+-4];
	ld.global.f32 	%f112, [%rd5+56];
	fma.rn.f32 	%f113, %f111, %f112, %f110;
	ld.global.f32 	%f114, [%rd52];
	ld.global.f32 	%f115, [%rd5+60];
	fma.rn.f32 	%f116, %f114, %f115, %f113;
	fma.rn.f32 	%f117, %f116, 0fBBBB989D, 0f3F000000;
	cvt.sat.f32.f32 	%f118, %f117;
	mov.f32 	%f119, 0f4B400001;
	mov.f32 	%f120, 0f437C0000;
	fma.rm.f32 	%f121, %f118, %f120, %f119;
	add.f32 	%f122, %f121, 0fCB40007F;
	neg.f32 	%f123, %f122;
	fma.rn.f32 	%f124, %f116, 0fBFB8AA3B, %f123;
	fma.rn.f32 	%f125, %f116, 0fB2A57060, %f124;
	mov.b32 	%r39, %f121;
	shl.b32 	%r40, %r39, 23;
	mov.b32 	%f126, %r40;
	ex2.approx.ftz.f32 	%f127, %f125;
	fma.rn.f32 	%f128, %f127, %f126, 0f3F800000;
	rcp.rn.f32 	%f129, %f128;
	st.global.f32 	[%rd53], %f129;
	add.s32 	%r138, %r138, 1;
	add.s64 	%rd53, %rd53, 4;
	add.s64 	%rd52, %rd52, 68;
	setp.ne.s32 	%p5, %r138, 16;
	@%p5 bra 	$L__BB0_6;
	add.s32 	%r42, %r1, 32;
	mul.wide.u32 	%rd47, %r42, 4;
	add.s64 	%rd19, %rd4, %rd47;
	add.s64 	%rd54, %rd1, 51392;
	mov.b32 	%r139, 0;
	mov.u64 	%rd55, %rd19;
$L__BB0_8:
	ld.global.f32 	%f130, [%rd54+-64];
	ld.global.f32 	%f131, [%rd54+-60];
	ld.global.f32 	%f132, [%rd13];
	fma.rn.f32 	%f133, %f131, %f132, %f130;
	ld.global.f32 	%f134, [%rd54+-56];
	ld.global.f32 	%f135, [%rd13+4];
	fma.rn.f32 	%f136, %f134, %f135, %f133;
	ld.global.f32 	%f137, [%rd54+-52];
	ld.global.f32 	%f138, [%rd13+8];
	fma.rn.f32 	%f139, %f137, %f138, %f136;
	ld.global.f32 	%f140, [%rd54+-48];
	ld.global.f32 	%f141, [%rd13+12];
	fma.rn.f32 	%f142, %f140, %f141, %f139;
	ld.global.f32 	%f143, [%rd54+-44];
	ld.global.f32 	%f144, [%rd13+16];
	fma.rn.f32 	%f145, %f143, %f144, %f142;
	ld.global.f32 	%f146, [%rd54+-40];
	ld.global.f32 	%f147, [%rd13+20];
	fma.rn.f32 	%f148, %f146, %f147, %f145;
	ld.global.f32 	%f149, [%rd54+-36];
	ld.global.f32 	%f150, [%rd13+24];
	fma.rn.f32 	%f151, %f149, %f150, %f148;
	ld.global.f32 	%f152, [%rd54+-32];
	ld.global.f32 	%f153, [%rd13+28];
	fma.rn.f32 	%f154, %f152, %f153, %f151;
	ld.global.f32 	%f155, [%rd54+-28];
	ld.global.f32 	%f156, [%rd13+32];
	fma.rn.f32 	%f157, %f155, %f156, %f154;
	ld.global.f32 	%f158, [%rd54+-24];
	ld.global.f32 	%f159, [%rd13+36];
	fma.rn.f32 	%f160, %f158, %f159, %f157;
	ld.global.f32 	%f161, [%rd54+-20];
	ld.global.f32 	%f162, [%rd13+40];
	fma.rn.f32 	%f163, %f161, %f162, %f160;
	ld.global.f32 	%f164, [%rd54+-16];
	ld.global.f32 	%f165, [%rd13+44];
	fma.rn.f32 	%f166, %f164, %f165, %f163;
	ld.global.f32 	%f167, [%rd54+-12];
	ld.global.f32 	%f168, [%rd13+48];
	fma.rn.f32 	%f169, %f167, %f168, %f166;
	ld.global.f32 	%f170, [%rd54+-8];
	ld.global.f32 	%f171, [%rd13+52];
	fma.rn.f32 	%f172, %f170, %f171, %f169;
	ld.global.f32 	%f173, [%rd54+-4];
	ld.global.f32 	%f174, [%rd13+56];
	fma.rn.f32 	%f175, %f173, %f174, %f172;
	ld.global.f32 	%f176, [%rd54];
	ld.global.f32 	%f177, [%rd13+60];
	fma.rn.f32 	%f178, %f176, %f177, %f175;
	fma.rn.f32 	%f179, %f178, 0fBBBB989D, 0f3F000000;
	cvt.sat.f32.f32 	%f180, %f179;
	mov.f32 	%f181, 0f4B400001;
	mov.f32 	%f182, 0f437C0000;
	fma.rm.f32 	%f183, %f180, %f182, %f181;
	add.f32 	%f184, %f183, 0fCB40007F;
	neg.f32 	%f185, %f184;
	fma.rn.f32 	%f186, %f178, 0fBFB8AA3B, %f185;
	fma.rn.f32 	%f187, %f178, 0fB2A57060, %f186;
	mov.b32 	%r43, %f183;
	shl.b32 	%r44, %r43, 23;
	mov.b32 	%f188, %r44;
	ex2.approx.ftz.f32 	%f189, %f187;
	fma.rn.f32 	%f190, %f189, %f188, 0f3F800000;
	rcp.rn.f32 	%f191, %f190;
	st.global.f32 	[%rd55], %f191;
	add.s32 	%r139, %r139, 1;
	add.s64 	%rd55, %rd55, 4;
	add.s64 	%rd54, %rd54, 68;
	setp.ne.s32 	%p6, %r139, 10;
	@%p6 bra 	$L__BB0_8;
	cvta.to.global.u64 	%rd48, %rd29;
	shl.b64 	%rd49, %rd3, 2;
	add.s64 	%rd25, %rd48, %rd49;
	mov.b32 	%r45, 0;
	st.global.u32 	[%rd25], %r45;
	mov.f64 	%fd61, 0d4000000000000000;
	{
	.reg .b32 %temp; 
	mov.b64 	{%temp, %r11}, %fd61;
	}
	and.b32  	%r12, %r11, 2146435072;
	setp.eq.s32 	%p7, %r12, 1062207488;
	setp.lt.s32 	%p9, %r11, 0;
	selp.b32 	%r13, 0, 2146435072, %p9;
	and.b32  	%r46, %r11, 2147483647;
	setp.ne.s32 	%p10, %r46, 1071644672;
	and.pred  	%p1, %p7, %p10;
	or.b32  	%r14, %r13, -2147483648;
	ld.local.f32 	%f192, [%rd2];
	ld.global.f32 	%f193, [%rd19];
	sub.f32 	%f4, %f192, %f193;
	cvt.f64.f32 	%fd1, %f4;
	{
	.reg .b32 %temp; 
	mov.b64 	{%temp, %r15}, %fd1;
	}
	abs.f64 	%fd2, %fd1;
	{ // callseq 0, 0
	.param .b64 param0;
	st.param.f64 	[param0], %fd2;
	.param .b64 retval0;
	call.uni (retval0), 
	__internal_accurate_pow, 
	(
	param0
	);
	ld.param.f64 	%fd62, [retval0];
	} // callseq 0
	setp.lt.s32 	%p11, %r15, 0;
	neg.f64 	%fd64, %fd62;
	selp.f64 	%fd65, %fd64, %fd62, %p7;
	selp.f64 	%fd66, %fd65, %fd62, %p11;
	setp.eq.f32 	%p12, %f4, 0f00000000;
	selp.b32 	%r47, %r15, 0, %p7;
	or.b32  	%r48, %r47, 2146435072;
	selp.b32 	%r49, %r48, %r47, %p9;
	mov.b64 	%fd67, {%r45, %r49};
	selp.f64 	%fd170, %fd67, %fd66, %p12;
	add.f64 	%fd68, %fd1, 0d4000000000000000;
	{
	.reg .b32 %temp; 
	mov.b64 	{%temp, %r50}, %fd68;
	}
	and.b32  	%r51, %r50, 2146435072;
	setp.ne.s32 	%p13, %r51, 2146435072;
	@%p13 bra 	$L__BB0_14;
	setp.num.f32 	%p14, %f4, %f4;
	@%p14 bra 	$L__BB0_12;
	mov.f64 	%fd69, 0d4000000000000000;
	add.rn.f64 	%fd170, %fd1, %fd69;
	bra.uni 	$L__BB0_14;
$L__BB0_12:
	setp.neu.f64 	%p15, %fd2, 0d7FF0000000000000;
	@%p15 bra 	$L__BB0_14;
	setp.lt.s32 	%p16, %r15, 0;
	selp.b32 	%r52, %r14, %r13, %p1;
	selp.b32 	%r53, %r52, %r13, %p16;
	mov.b32 	%r54, 0;
	mov.b64 	%fd170, {%r54, %r53};
$L__BB0_14:
	setp.lt.s32 	%p17, %r11, 0;
	setp.eq.s32 	%p18, %r12, 1062207488;
	setp.eq.f32 	%p20, %f4, 0f3F800000;
	add.f64 	%fd70, %fd170, 0d0000000000000000;
	cvt.rn.f32.f64 	%f194, %fd70;
	selp.f32 	%f5, 0f3F800000, %f194, %p20;
	st.global.f32 	[%rd25], %f5;
	ld.local.f32 	%f195, [%rd2+4];
	ld.global.f32 	%f196, [%rd19+4];
	sub.f32 	%f6, %f195, %f196;
	cvt.f64.f32 	%fd7, %f6;
	{
	.reg .b32 %temp; 
	mov.b64 	{%temp, %r16}, %fd7;
	}
	abs.f64 	%fd8, %fd7;
	{ // callseq 1, 0
	.param .b64 param0;
	st.param.f64 	[param0], %fd8;
	.param .b64 retval0;
	call.uni (retval0), 
	__internal_accurate_pow, 
	(
	param0
	);
	ld.param.f64 	%fd71, [retval0];
	} // callseq 1
	setp.lt.s32 	%p21, %r16, 0;
	neg.f64 	%fd73, %fd71;
	selp.f64 	%fd74, %fd73, %fd71, %p18;
	selp.f64 	%fd75, %fd74, %fd71, %p21;
	setp.eq.f32 	%p22, %f6, 0f00000000;
	selp.b32 	%r55, %r16, 0, %p18;
	or.b32  	%r56, %r55, 2146435072;
	selp.b32 	%r57, %r56, %r55, %p17;
	mov.b32 	%r58, 0;
	mov.b64 	%fd76, {%r58, %r57};
	selp.f64 	%fd171, %fd76, %fd75, %p22;
	add.f64 	%fd77, %fd7, 0d4000000000000000;
	{
	.reg .b32 %temp; 
	mov.b64 	{%temp, %r59}, %fd77;
	}
	and.b32  	%r60, %r59, 2146435072;
	setp.ne.s32 	%p23, %r60, 2146435072;
	@%p23 bra 	$L__BB0_19;
	setp.nan.f32 	%p24, %f6, %f6;
	@%p24 bra 	$L__BB0_18;
	setp.neu.f64 	%p25, %fd8, 0d7FF0000000000000;
	@%p25 bra 	$L__BB0_19;
	setp.lt.s32 	%p26, %r16, 0;
	selp.b32 	%r61, %r14, %r13, %p1;
	selp.b32 	%r62, %r61, %r13, %p26;
	mov.b32 	%r63, 0;
	mov.b64 	%fd171, {%r63, %r62};
	bra.uni 	$L__BB0_19;
$L__BB0_18:
	mov.f64 	%fd78, 0d4000000000000000;
	add.rn.f64 	%fd171, %fd7, %fd78;
$L__BB0_19:
	setp.lt.s32 	%p27, %r11, 0;
	setp.eq.s32 	%p28, %r12, 1062207488;
	setp.eq.f32 	%p30, %f6, 0f3F800000;
	selp.f64 	%fd79, 0d3FF0000000000000, %fd171, %p30;
	cvt.f64.f32 	%fd80, %f5;
	add.f64 	%fd81, %fd79, %fd80;
	cvt.rn.f32.f64 	%f7, %fd81;
	st.global.f32 	[%rd25], %f7;
	ld.local.f32 	%f197, [%rd2+8];
	ld.global.f32 	%f198, [%rd19+8];
	sub.f32 	%f8, %f197, %f198;
	cvt.f64.f32 	%fd13, %f8;
	{
	.reg .b32 %temp; 
	mov.b64 	{%temp, %r17}, %fd13;
	}
	abs.f64 	%fd14, %fd13;
	{ // callseq 2, 0
	.param .b64 param0;
	st.param.f64 	[param0], %fd14;
	.param .b64 retval0;
	call.uni (retval0), 
	__internal_accurate_pow, 
	(
	param0
	);
	ld.param.f64 	%fd82, [retval0];
	} // callseq 2
	setp.lt.s32 	%p31, %r17, 0;
	neg.f64 	%fd84, %fd82;
	selp.f64 	%fd85, %fd84, %fd82, %p28;
	selp.f64 	%fd86, %fd85, %fd82, %p31;
	setp.eq.f32 	%p32, %f8, 0f00000000;
	selp.b32 	%r64, %r17, 0, %p28;
	or.b32  	%r65, %r64, 2146435072;
	selp.b32 	%r66, %r65, %r64, %p27;
	mov.b32 	%r67, 0;
	mov.b64 	%fd87, {%r67, %r66};
	selp.f64 	%fd172, %fd87, %fd86, %p32;
	add.f64 	%fd88, %fd13, 0d4000000000000000;
	{
	.reg .b32 %temp; 
	mov.b64 	{%temp, %r68}, %fd88;
	}
	and.b32  	%r69, %r68, 2146435072;
	setp.ne.s32 	%p33, %r69, 2146435072;
	@%p33 bra 	$L__BB0_24;
	setp.nan.f32 	%p34, %f8, %f8;
	@%p34 bra 	$L__BB0_23;
	setp.neu.f64 	%p35, %fd14, 0d7FF0000000000000;
	@%p35 bra 	$L__BB0_24;
	setp.lt.s32 	%p36, %r17, 0;
	selp.b32 	%r70, %r14, %r13, %p1;
	selp.b32 	%r71, %r70, %r13, %p36;
	mov.b32 	%r72, 0;
	mov.b64 	%fd172, {%r72, %r71};
	bra.uni 	$L__BB0_24;
$L__BB0_23:
	mov.f64 	%fd89, 0d4000000000000000;
	add.rn.f64 	%fd172, %fd13, %fd89;
$L__BB0_24:
	setp.lt.s32 	%p37, %r11, 0;
	setp.eq.s32 	%p38, %r12, 1062207488;
	setp.eq.f32 	%p40, %f8, 0f3F800000;
	selp.f64 	%fd90, 0d3FF0000000000000, %fd172, %p40;
	cvt.f64.f32 	%fd91, %f7;
	add.f64 	%fd92, %fd90, %fd91;
	cvt.rn.f32.f64 	%f9, %fd92;
	st.global.f32 	[%rd25], %f9;
	ld.local.f32 	%f199, [%rd2+12];
	ld.global.f32 	%f200, [%rd19+12];
	sub.f32 	%f10, %f199, %f200;
	cvt.f64.f32 	%fd19, %f10;
	{
	.reg .b32 %temp; 
	mov.b64 	{%temp, %r18}, %fd19;
	}
	abs.f64 	%fd20, %fd19;
	{ // callseq 3, 0
	.param .b64 param0;
	st.param.f64 	[param0], %fd20;
	.param .b64 retval0;
	call.uni (retval0), 
	__internal_accurate_pow, 
	(
	param0
	);
	ld.param.f64 	%fd93, [retval0];
	} // callseq 3
	setp.lt.s32 	%p41, %r18, 0;
	neg.f64 	%fd95, %fd93;
	selp.f64 	%fd96, %fd95, %fd93, %p38;
	selp.f64 	%fd97, %fd96, %fd93, %p41;
	setp.eq.f32 	%p42, %f10, 0f00000000;
	selp.b32 	%r73, %r18, 0, %p38;
	or.b32  	%r74, %r73, 2146435072;
	selp.b32 	%r75, %r74, %r73, %p37;
	mov.b32 	%r76, 0;
	mov.b64 	%fd98, {%r76, %r75};
	selp.f64 	%fd173, %fd98, %fd97, %p42;
	add.f64 	%fd99, %fd19, 0d4000000000000000;
	{
	.reg .b32 %temp; 
	mov.b64 	{%temp, %r77}, %fd99;
	}
	and.b32  	%r78, %r77, 2146435072;
	setp.ne.s32 	%p43, %r78, 2146435072;
	@%p43 bra 	$L__BB0_29;
	setp.nan.f32 	%p44, %f10, %f10;
	@%p44 bra 	$L__BB0_28;
	setp.neu.f64 	%p45, %fd20, 0d7FF0000000000000;
	@%p45 bra 	$L__BB0_29;
	setp.lt.s32 	%p46, %r18, 0;
	selp.b32 	%r79, %r14, %r13, %p1;
	selp.b32 	%r80, %r79, %r13, %p46;
	mov.b32 	%r81, 0;
	mov.b64 	%fd173, {%r81, %r80};
	bra.uni 	$L__BB0_29;
$L__BB0_28:
	mov.f64 	%fd100, 0d4000000000000000;
	add.rn.f64 	%fd173, %fd19, %fd100;
$L__BB0_29:
	setp.lt.s32 	%p47, %r11, 0;
	setp.eq.s32 	%p48, %r12, 1062207488;
	setp.eq.f32 	%p50, %f10, 0f3F800000;
	selp.f64 	%fd101, 0d3FF0000000000000, %fd173, %p50;
	cvt.f64.f32 	%fd102, %f9;
	add.f64 	%fd103, %fd101, %fd102;
	cvt.rn.f32.f64 	%f11, %fd103;
	st.global.f32 	[%rd25], %f11;
	ld.local.f32 	%f201, [%rd2+16];
	ld.global.f32 	%f202, [%rd19+16];
	sub.f32 	%f12, %f201, %f202;
	cvt.f64.f32 	%fd25, %f12;
	{
	.reg .b32 %temp; 
	mov.b64 	{%temp, %r19}, %fd25;
	}
	abs.f64 	%fd26, %fd25;
	{ // callseq 4, 0
	.param .b64 param0;
	st.param.f64 	[param0], %fd26;
	.param .b64 retval0;
	call.uni (retval0), 
	__internal_accurate_pow, 
	(
	param0
	);
	ld.param.f64 	%fd104, [retval0];
	} // callseq 4
	setp.lt.s32 	%p51, %r19, 0;
	neg.f64 	%fd106, %fd104;
	selp.f64 	%fd107, %fd106, %fd104, %p48;
	selp.f64 	%fd108, %fd107, %fd104, %p51;
	setp.eq.f32 	%p52, %f12, 0f00000000;
	selp.b32 	%r82, %r19, 0, %p48;
	or.b32  	%r83, %r82, 2146435072;
	selp.b32 	%r84, %r83, %r82, %p47;
	mov.b32 	%r85, 0;
	mov.b64 	%fd109, {%r85, %r84};
	selp.f64 	%fd174, %fd109, %fd108, %p52;
	add.f64 	%fd110, %fd25, 0d4000000000000000;
	{
	.reg .b32 %temp; 
	mov.b64 	{%temp, %r86}, %fd110;
	}
	and.b32  	%r87, %r86, 2146435072;
	setp.ne.s32 	%p53, %r87, 2146435072;
	@%p53 bra 	$L__BB0_34;
	setp.nan.f32 	%p54, %f12, %f12;
	@%p54 bra 	$L__BB0_33;
	setp.neu.f64 	%p55, %fd26, 0d7FF0000000000000;
	@%p55 bra 	$L__BB0_34;
	setp.lt.s32 	%p56, %r19, 0;
	selp.b32 	%r88, %r14, %r13, %p1;
	selp.b32 	%r89, %r88, %r13, %p56;
	mov.b32 	%r90, 0;
	mov.b64 	%fd174, {%r90, %r89};
	bra.uni 	$L__BB0_34;
$L__BB0_33:
	mov.f64 	%fd111, 0d4000000000000000;
	add.rn.f64 	%fd174, %fd25, %fd111;
$L__BB0_34:
	setp.lt.s32 	%p57, %r11, 0;
	setp.eq.s32 	%p58, %r12, 1062207488;
	setp.eq.f32 	%p60, %f12, 0f3F800000;
	selp.f64 	%fd112, 0d3FF0000000000000, %fd174, %p60;
	cvt.f64.f32 	%fd113, %f11;
	add.f64 	%fd114, %fd112, %fd113;
	cvt.rn.f32.f64 	%f13, %fd114;
	st.global.f32 	[%rd25], %f13;
	ld.local.f32 	%f203, [%rd2+20];
	ld.global.f32 	%f204, [%rd19+20];
	sub.f32 	%f14, %f203, %f204;
	cvt.f64.f32 	%fd31, %f14;
	{
	.reg .b32 %temp; 
	mov.b64 	{%temp, %r20}, %fd31;
	}
	abs.f64 	%fd32, %fd31;
	{ // callseq 5, 0
	.param .b64 param0;
	st.param.f64 	[param0], %fd32;
	.param .b64 retval0;
	call.uni (retval0), 
	__internal_accurate_pow, 
	(
	param0
	);
	ld.param.f64 	%fd115, [retval0];
	} // callseq 5
	setp.lt.s32 	%p61, %r20, 0;
	neg.f64 	%fd117, %fd115;
	selp.f64 	%fd118, %fd117, %fd115, %p58;
	selp.f64 	%fd119, %fd118, %fd115, %p61;
	setp.eq.f32 	%p62, %f14, 0f00000000;
	selp.b32 	%r91, %r20, 0, %p58;
	or.b32  	%r92, %r91, 2146435072;
	selp.b32 	%r93, %r92, %r91, %p57;
	mov.b32 	%r94, 0;
	mov.b64 	%fd120, {%r94, %r93};
	selp.f64 	%fd175, %fd120, %fd119, %p62;
	add.f64 	%fd121, %fd31, 0d4000000000000000;
	{
	.reg .b32 %temp; 
	mov.b64 	{%temp, %r95}, %fd121;
	}
	and.b32  	%r96, %r95, 2146435072;
	setp.ne.s32 	%p63, %r96, 2146435072;
	@%p63 bra 	$L__BB0_39;
	setp.nan.f32 	%p64, %f14, %f14;
	@%p64 bra 	$L__BB0_38;
	setp.neu.f64 	%p65, %fd32, 0d7FF0000000000000;
	@%p65 bra 	$L__BB0_39;
	setp.lt.s32 	%p66, %r20, 0;
	selp.b32 	%r97, %r14, %r13, %p1;
	selp.b32 	%r98, %r97, %r13, %p66;
	mov.b32 	%r99, 0;
	mov.b64 	%fd175, {%r99, %r98};
	bra.uni 	$L__BB0_39;
$L__BB0_38:
	mov.f64 	%fd122, 0d4000000000000000;
	add.rn.f64 	%fd175, %fd31, %fd122;
$L__BB0_39:
	setp.lt.s32 	%p67, %r11, 0;
	setp.eq.s32 	%p68, %r12, 1062207488;
	setp.eq.f32 	%p70, %f14, 0f3F800000;
	selp.f64 	%fd123, 0d3FF0000000000000, %fd175, %p70;
	cvt.f64.f32 	%fd124, %f13;
	add.f64 	%fd125, %fd123, %fd124;
	cvt.rn.f32.f64 	%f15, %fd125;
	st.global.f32 	[%rd25], %f15;
	ld.local.f32 	%f205, [%rd2+24];
	ld.global.f32 	%f206, [%rd19+24];
	sub.f32 	%f16, %f205, %f206;
	cvt.f64.f32 	%fd37, %f16;
	{
	.reg .b32 %temp; 
	mov.b64 	{%temp, %r21}, %fd37;
	}
	abs.f64 	%fd38, %fd37;
	{ // callseq 6, 0
	.param .b64 param0;
	st.param.f64 	[param0], %fd38;
	.param .b64 retval0;
	call.uni (retval0), 
	__internal_accurate_pow, 
	(
	param0
	);
	ld.param.f64 	%fd126, [retval0];
	} // callseq 6
	setp.lt.s32 	%p71, %r21, 0;
	neg.f64 	%fd128, %fd126;
	selp.f64 	%fd129, %fd128, %fd126, %p68;
	selp.f64 	%fd130, %fd129, %fd126, %p71;
	setp.eq.f32 	%p72, %f16, 0f00000000;
	selp.b32 	%r100, %r21, 0, %p68;
	or.b32  	%r101, %r100, 2146435072;
	selp.b32 	%r102, %r101, %r100, %p67;
	mov.b32 	%r103, 0;
	mov.b64 	%fd131, {%r103, %r102};
	selp.f64 	%fd176, %fd131, %fd130, %p72;
	add.f64 	%fd132, %fd37, 0d4000000000000000;
	{
	.reg .b32 %temp; 
	mov.b64 	{%temp, %r104}, %fd132;
	}
	and.b32  	%r105, %r104, 2146435072;
	setp.ne.s32 	%p73, %r105, 2146435072;
	@%p73 bra 	$L__BB0_44;
	setp.nan.f32 	%p74, %f16, %f16;
	@%p74 bra 	$L__BB0_43;
	setp.neu.f64 	%p75, %fd38, 0d7FF0000000000000;
	@%p75 bra 	$L__BB0_44;
	setp.lt.s32 	%p76, %r21, 0;
	selp.b32 	%r106, %r14, %r13, %p1;
	selp.b32 	%r107, %r106, %r13, %p76;
	mov.b32 	%r108, 0;
	mov.b64 	%fd176, {%r108, %r107};
	bra.uni 	$L__BB0_44;
$L__BB0_43:
	mov.f64 	%fd133, 0d4000000000000000;
	add.rn.f64 	%fd176, %fd37, %fd133;
$L__BB0_44:
	setp.lt.s32 	%p77, %r11, 0;
	setp.eq.s32 	%p78, %r12, 1062207488;
	setp.eq.f32 	%p80, %f16, 0f3F800000;
	selp.f64 	%fd134, 0d3FF0000000000000, %fd176, %p80;
	cvt.f64.f32 	%fd135, %f15;
	add.f64 	%fd136, %fd134, %fd135;
	cvt.rn.f32.f64 	%f17, %fd136;
	st.global.f32 	[%rd25], %f17;
	ld.local.f32 	%f207, [%rd2+28];
	ld.global.f32 	%f208, [%rd19+28];
	sub.f32 	%f18, %f207, %f208;
	cvt.f64.f32 	%fd43, %f18;
	{
	.reg .b32 %temp; 
	mov.b64 	{%temp, %r22}, %fd43;
	}
	abs.f64 	%fd44, %fd43;
	{ // callseq 7, 0
	.param .b64 param0;
	st.param.f64 	[param0], %fd44;
	.param .b64 retval0;
	call.uni (retval0), 
	__internal_accurate_pow, 
	(
	param0
	);
	ld.param.f64 	%fd137, [retval0];
	} // callseq 7
	setp.lt.s32 	%p81, %r22, 0;
	neg.f64 	%fd139, %fd137;
	selp.f64 	%fd140, %fd139, %fd137, %p78;
	selp.f64 	%fd141, %fd140, %fd137, %p81;
	setp.eq.f32 	%p82, %f18, 0f00000000;
	selp.b32 	%r109, %r22, 0, %p78;
	or.b32  	%r110, %r109, 2146435072;
	selp.b32 	%r111, %r110, %r109, %p77;
	mov.b32 	%r112, 0;
	mov.b64 	%fd142, {%r112, %r111};
	selp.f64 	%fd177, %fd142, %fd141, %p82;
	add.f64 	%fd143, %fd43, 0d4000000000000000;
	{
	.reg .b32 %temp; 
	mov.b64 	{%temp, %r113}, %fd143;
	}
	and.b32  	%r114, %r113, 2146435072;
	setp.ne.s32 	%p83, %r114, 2146435072;
	@%p83 bra 	$L__BB0_49;
	setp.nan.f32 	%p84, %f18, %f18;
	@%p84 bra 	$L__BB0_48;
	setp.neu.f64 	%p85, %fd44, 0d7FF0000000000000;
	@%p85 bra 	$L__BB0_49;
	setp.lt.s32 	%p86, %r22, 0;
	selp.b32 	%r115, %r14, %r13, %p1;
	selp.b32 	%r116, %r115, %r13, %p86;
	mov.b32 	%r117, 0;
	mov.b64 	%fd177, {%r117, %r116};
	bra.uni 	$L__BB0_49;
$L__BB0_48:
	mov.f64 	%fd144, 0d4000000000000000;
	add.rn.f64 	%fd177, %fd43, %fd144;
$L__BB0_49:
	setp.lt.s32 	%p87, %r11, 0;
	setp.eq.s32 	%p88, %r12, 1062207488;
	setp.eq.f32 	%p90, %f18, 0f3F800000;
	selp.f64 	%fd145, 0d3FF0000000000000, %fd177, %p90;
	cvt.f64.f32 	%fd146, %f17;
	add.f64 	%fd147, %fd145, %fd146;
	cvt.rn.f32.f64 	%f19, %fd147;
	st.global.f32 	[%rd25], %f19;
	ld.local.f32 	%f209, [%rd2+32];
	ld.global.f32 	%f210, [%rd19+32];
	sub.f32 	%f20, %f209, %f210;
	cvt.f64.f32 	%fd49, %f20;
	{
	.reg .b32 %temp; 
	mov.b64 	{%temp, %r23}, %fd49;
	}
	abs.f64 	%fd50, %fd49;
	{ // callseq 8, 0
	.param .b64 param0;
	st.param.f64 	[param0], %fd50;
	.param .b64 retval0;
	call.uni (retval0), 
	__internal_accurate_pow, 
	(
	param0
	);
	ld.param.f64 	%fd148, [retval0];
	} // callseq 8
	setp.lt.s32 	%p91, %r23, 0;
	neg.f64 	%fd150, %fd148;
	selp.f64 	%fd151, %fd150, %fd148, %p88;
	selp.f64 	%fd152, %fd151, %fd148, %p91;
	setp.eq.f32 	%p92, %f20, 0f00000000;
	selp.b32 	%r118, %r23, 0, %p88;
	or.b32  	%r119, %r118, 2146435072;
	selp.b32 	%r120, %r119, %r118, %p87;
	mov.b32 	%r121, 0;
	mov.b64 	%fd153, {%r121, %r120};
	selp.f64 	%fd178, %fd153, %fd152, %p92;
	add.f64 	%fd154, %fd49, 0d4000000000000000;
	{
	.reg .b32 %temp; 
	mov.b64 	{%temp, %r122}, %fd154;
	}
	and.b32  	%r123, %r122, 2146435072;
	setp.ne.s32 	%p93, %r123, 2146435072;
	@%p93 bra 	$L__BB0_54;
	setp.nan.f32 	%p94, %f20, %f20;
	@%p94 bra 	$L__BB0_53;
	setp.neu.f64 	%p95, %fd50, 0d7FF0000000000000;
	@%p95 bra 	$L__BB0_54;
	setp.lt.s32 	%p96, %r23, 0;
	selp.b32 	%r124, %r14, %r13, %p1;
	selp.b32 	%r125, %r124, %r13, %p96;
	mov.b32 	%r126, 0;
	mov.b64 	%fd178, {%r126, %r125};
	bra.uni 	$L__BB0_54;
$L__BB0_53:
	mov.f64 	%fd155, 0d4000000000000000;
	add.rn.f64 	%fd178, %fd49, %fd155;
$L__BB0_54:
	setp.lt.s32 	%p97, %r11, 0;
	setp.eq.s32 	%p98, %r12, 1062207488;
	setp.eq.f32 	%p100, %f20, 0f3F800000;
	selp.f64 	%fd156, 0d3FF0000000000000, %fd178, %p100;
	cvt.f64.f32 	%fd157, %f19;
	add.f64 	%fd158, %fd156, %fd157;
	cvt.rn.f32.f64 	%f21, %fd158;
	st.global.f32 	[%rd25], %f21;
	ld.local.f32 	%f211, [%rd2+36];
	ld.global.f32 	%f212, [%rd19+36];
	sub.f32 	%f22, %f211, %f212;
	cvt.f64.f32 	%fd55, %f22;
	{
	.reg .b32 %temp; 
	mov.b64 	{%temp, %r24}, %fd55;
	}
	abs.f64 	%fd56, %fd55;
	{ // callseq 9, 0
	.param .b64 param0;
	st.param.f64 	[param0], %fd56;
	.param .b64 retval0;
	call.uni (retval0), 
	__internal_accurate_pow, 
	(
	param0
	);
	ld.param.f64 	%fd159, [retval0];
	} // callseq 9
	setp.lt.s32 	%p101, %r24, 0;
	neg.f64 	%fd161, %fd159;
	selp.f64 	%fd162, %fd161, %fd159, %p98;
	selp.f64 	%fd163, %fd162, %fd159, %p101;
	setp.eq.f32 	%p102, %f22, 0f00000000;
	selp.b32 	%r127, %r24, 0, %p98;
	or.b32  	%r128, %r127, 2146435072;
	selp.b32 	%r129, %r128, %r127, %p97;
	mov.b32 	%r130, 0;
	mov.b64 	%fd164, {%r130, %r129};
	selp.f64 	%fd179, %fd164, %fd163, %p102;
	add.f64 	%fd165, %fd55, 0d4000000000000000;
	{
	.reg .b32 %temp; 
	mov.b64 	{%temp, %r131}, %fd165;
	}
	and.b32  	%r132, %r131, 2146435072;
	setp.ne.s32 	%p103, %r132, 2146435072;
	@%p103 bra 	$L__BB0_59;
	setp.nan.f32 	%p104, %f22, %f22;
	@%p104 bra 	$L__BB0_58;
	setp.neu.f64 	%p105, %fd56, 0d7FF0000000000000;
	@%p105 bra 	$L__BB0_59;
	setp.lt.s32 	%p106, %r24, 0;
	selp.b32 	%r133, %r14, %r13, %p1;
	selp.b32 	%r134, %r133, %r13, %p106;
	mov.b32 	%r135, 0;
	mov.b64 	%fd179, {%r135, %r134};
	bra.uni 	$L__BB0_59;
$L__BB0_58:
	mov.f64 	%fd166, 0d4000000000000000;
	add.rn.f64 	%fd179, %fd55, %fd166;
$L__BB0_59:
	setp.eq.f32 	%p107, %f22, 0f3F800000;
	selp.f64 	%fd167, 0d3FF0000000000000, %fd179, %p107;
	cvt.f64.f32 	%fd168, %f21;
	add.f64 	%fd169, %fd167, %fd168;
	cvt.rn.f32.f64 	%f213, %fd169;
	st.global.f32 	[%rd25], %f213;
$L__BB0_60:
	ret;

}
	// .globl	backpropagation
.visible .entry backpropagation(
	.param .u64 .ptr .align 1 backpropagation_param_0,
	.param .u64 .ptr .align 1 backpropagation_param_1,
	.param .u64 .ptr .align 1 backpropagation_param_2,
	.param .u64 .ptr .align 1 backpropagation_param_3,
	.param .u64 .ptr .align 1 backpropagation_param_4,
	.param .u64 backpropagation_param_5
)
{
	.local .align 8 .b8 	__local_depot1[40];
	.reg .b64 	%SP;
	.reg .b64 	%SPL;
	.reg .pred 	%p<9>;
	.reg .b16 	%rs<2>;
	.reg .b32 	%r<51>;
	.reg .b32 	%f<514>;
	.reg .b64 	%rd<74>;

	mov.u64 	%SPL, __local_depot1;
	ld.param.u64 	%rd33, [backpropagation_param_0];
	ld.param.u64 	%rd29, [backpropagation_param_1];
	ld.param.u64 	%rd30, [backpropagation_param_2];
	ld.param.u64 	%rd31, [backpropagation_param_3];
	ld.param.u64 	%rd32, [backpropagation_param_4];
	ld.param.u64 	%rd34, [backpropagation_param_5];
	cvta.to.global.u64 	%rd1, %rd33;
	add.u64 	%rd72, %SPL, 0;
	mov.u32 	%r16, %ctaid.x;
	mov.u32 	%r17, %ntid.x;
	mov.u32 	%r18, %tid.x;
	mad.lo.s32 	%r19, %r16, %r17, %r18;
	cvt.u64.u32 	%rd3, %r19;
	setp.le.u64 	%p1, %rd34, %rd3;
	@%p1 bra 	$L__BB1_15;
	cvt.u32.u64 	%r21, %rd3;
	cvta.to.global.u64 	%rd36, %rd31;
	cvta.to.global.u64 	%rd37, %rd29;
	cvta.to.global.u64 	%rd4, %rd32;
	cvta.to.global.u64 	%rd5, %rd30;
	mul.lo.s32 	%r22, %r21, 784;
	cvt.u64.u32 	%rd6, %r22;
	add.s64 	%rd38, %rd36, %rd3;
	ld.global.u8 	%r23, [%rd38];
	mov.f32 	%f57, 0f00000000;
	st.local.v2.f32 	[%rd72], {%f57, %f57};
	st.local.v2.f32 	[%rd72+8], {%f57, %f57};
	st.local.v2.f32 	[%rd72+16], {%f57, %f57};
	st.local.v2.f32 	[%rd72+24], {%f57, %f57};
	st.local.v2.f32 	[%rd72+32], {%f57, %f57};
	mul.wide.u32 	%rd39, %r23, 4;
	add.s64 	%rd40, %rd72, %rd39;
	mov.b32 	%r24, 1065353216;
	st.local.u32 	[%rd40], %r24;
	mul.lo.s32 	%r25, %r21, 42;
	mul.wide.u32 	%rd41, %r25, 4;
	add.s64 	%rd7, %rd37, %rd41;
	add.s32 	%r26, %r25, 16;
	mul.wide.u32 	%rd42, %r26, 4;
	add.s64 	%rd8, %rd37, %rd42;
	add.s32 	%r27, %r25, 32;
	mul.wide.u32 	%rd43, %r27, 4;
	add.s64 	%rd73, %rd37, %rd43;
	mul.lo.s32 	%r1, %r21, 13002;
	ld.local.v2.f32 	{%f1, %f2}, [%rd72];
	ld.local.v2.f32 	{%f3, %f4}, [%rd72+8];
	ld.local.v2.f32 	{%f5, %f6}, [%rd72+16];
	ld.local.v2.f32 	{%f7, %f8}, [%rd72+24];
	ld.local.v2.f32 	{%f9, %f10}, [%rd72+32];
	mov.b32 	%r44, 0;
$L__BB1_2:
	mul.wide.u32 	%rd44, %r44, 4;
	add.s64 	%rd10, %rd7, %rd44;
	ld.global.f32 	%f11, [%rd10];
	ld.global.f32 	%f59, [%rd73];
	ld.global.f32 	%f60, [%rd73+4];
	ld.global.f32 	%f61, [%rd73+8];
	ld.global.f32 	%f62, [%rd73+12];
	ld.global.f32 	%f63, [%rd73+16];
	ld.global.f32 	%f64, [%rd73+20];
	ld.global.f32 	%f65, [%rd73+24];
	ld.global.f32 	%f66, [%rd73+28];
	ld.global.f32 	%f67, [%rd73+32];
	ld.global.f32 	%f68, [%rd73+36];
	mov.f32 	%f69, 0f3F800000;
	sub.f32 	%f70, %f69, %f59;
	mul.f32 	%f12, %f59, %f70;
	sub.f32 	%f13, %f59, %f1;
	sub.f32 	%f71, %f69, %f60;
	mul.f32 	%f14, %f60, %f71;
	sub.f32 	%f15, %f60, %f2;
	sub.f32 	%f72, %f69, %f61;
	mul.f32 	%f16, %f61, %f72;
	sub.f32 	%f17, %f61, %f3;
	sub.f32 	%f73, %f69, %f62;
	mul.f32 	%f18, %f62, %f73;
	sub.f32 	%f19, %f62, %f4;
	sub.f32 	%f74, %f69, %f63;
	mul.f32 	%f20, %f63, %f74;
	sub.f32 	%f21, %f63, %f5;
	sub.f32 	%f75, %f69, %f64;
	mul.f32 	%f22, %f64, %f75;
	sub.f32 	%f23, %f64, %f6;
	sub.f32 	%f76, %f69, %f65;
	mul.f32 	%f24, %f65, %f76;
	sub.f32 	%f25, %f65, %f7;
	sub.f32 	%f77, %f69, %f66;
	mul.f32 	%f26, %f66, %f77;
	sub.f32 	%f27, %f66, %f8;
	sub.f32 	%f78, %f69, %f67;
	mul.f32 	%f28, %f67, %f78;
	sub.f32 	%f29, %f67, %f9;
	sub.f32 	%f79, %f69, %f68;
	mul.f32 	%f30, %f68, %f79;
	sub.f32 	%f31, %f68, %f10;
	mov.f32 	%f512, 0f00000000;
	mov.b32 	%r45, 0;
$L__BB1_3:
	mad.lo.s32 	%r29, %r45, 17, %r44;
	mul.wide.u32 	%rd45, %r29, 4;
	add.s64 	%rd46, %rd1, %rd45;
	ld.global.f32 	%f80, [%rd46+50244];
	mul.wide.u32 	%rd47, %r45, 4;
	add.s64 	%rd48, %rd8, %rd47;
	ld.global.f32 	%f81, [%rd48];
	mov.f32 	%f82, 0f3F800000;
	sub.f32 	%f83, %f82, %f81;
	mul.f32 	%f84, %f81, %f83;
	mul.f32 	%f85, %f80, %f84;
	add.s64 	%rd49, %rd1, %rd47;
	ld.global.f32 	%f86, [%rd49+51332];
	mul.f32 	%f87, %f86, %f12;
	fma.rn.f32 	%f88, %f86, %f12, %f87;
	fma.rn.f32 	%f89, %f13, %f88, 0f00000000;
	ld.global.f32 	%f90, [%rd49+51400];
	mul.f32 	%f91, %f90, %f14;
	fma.rn.f32 	%f92, %f90, %f14, %f91;
	fma.rn.f32 	%f93, %f15, %f92, %f89;
	ld.global.f32 	%f94, [%rd49+51468];
	mul.f32 	%f95, %f94, %f16;
	fma.rn.f32 	%f96, %f94, %f16, %f95;
	fma.rn.f32 	%f97, %f17, %f96, %f93;
	ld.global.f32 	%f98, [%rd49+51536];
	mul.f32 	%f99, %f98, %f18;
	fma.rn.f32 	%f100, %f98, %f18, %f99;
	fma.rn.f32 	%f101, %f19, %f100, %f97;
	ld.global.f32 	%f102, [%rd49+51604];
	mul.f32 	%f103, %f102, %f20;
	fma.rn.f32 	%f104, %f102, %f20, %f103;
	fma.rn.f32 	%f105, %f21, %f104, %f101;
	ld.global.f32 	%f106, [%rd49+51672];
	mul.f32 	%f107, %f106, %f22;
	fma.rn.f32 	%f108, %f106, %f22, %f107;
	fma.rn.f32 	%f109, %f23, %f108, %f105;
	ld.global.f32 	%f110, [%rd49+51740];
	mul.f32 	%f111, %f110, %f24;
	fma.rn.f32 	%f112, %f110, %f24, %f111;
	fma.rn.f32 	%f113, %f25, %f112, %f109;
	ld.global.f32 	%f114, [%rd49+51808];
	mul.f32 	%f115, %f114, %f26;
	fma.rn.f32 	%f116, %f114, %f26, %f115;
	fma.rn.f32 	%f117, %f27, %f116, %f113;
	ld.global.f32 	%f118, [%rd49+51876];
	mul.f32 	%f119, %f118, %f28;
	fma.rn.f32 	%f120, %f118, %f28, %f119;
	fma.rn.f32 	%f121, %f29, %f120, %f117;
	ld.global.f32 	%f122, [%rd49+51944];
	mul.f32 	%f123, %f122, %f30;
	fma.rn.f32 	%f124, %f122, %f30, %f123;
	fma.rn.f32 	%f125, %f31, %f124, %f121;
	fma.rn.f32 	%f512, %f85, %f125, %f512;
	add.s32 	%r45, %r45, 1;
	setp.ne.s32 	%p2, %r45, 16;
	@%p2 bra 	$L__BB1_3;
	mov.f32 	%f126, 0f3F800000;
	sub.f32 	%f127, %f126, %f11;
	mul.f32 	%f128, %f11, %f127;
	mul.f32 	%f129, %f128, %f512;
	mul.lo.s32 	%r31, %r44, 785;
	mul.wide.u32 	%rd50, %r1, 4;
	add.s64 	%rd51, %rd4, %rd50;
	mul.wide.u32 	%rd52, %r31, 4;
	add.s64 	%rd11, %rd51, %rd52;
	st.global.f32 	[%rd11], %f129;
	mov.b32 	%r46, 0;
$L__BB1_5:
	ld.global.f32 	%f131, [%rd10];
	cvt.u64.u32 	%rd12, %r46;
	add.s64 	%rd53, %rd12, %rd6;
	add.s64 	%rd54, %rd5, %rd53;
	ld.global.u8 	%rs1, [%rd54];
	cvt.rn.f32.u16 	%f132, %rs1;
	div.rn.f32 	%f133, %f132, 0f437F0000;
	mov.f32 	%f134, 0f3F800000;
	sub.f32 	%f135, %f134, %f131;
	mul.f32 	%f136, %f131, %f135;
	mul.f32 	%f34, %f136, %f133;
	ld.global.f32 	%f137, [%rd73];
	ld.global.f32 	%f138, [%rd73+4];
	ld.global.f32 	%f139, [%rd73+8];
	ld.global.f32 	%f140, [%rd73+12];
	ld.global.f32 	%f141, [%rd73+16];
	ld.global.f32 	%f142, [%rd73+20];
	ld.global.f32 	%f143, [%rd73+24];
	ld.global.f32 	%f144, [%rd73+28];
	ld.global.f32 	%f145, [%rd73+32];
	ld.global.f32 	%f146, [%rd73+36];
	sub.f32 	%f147, %f134, %f137;
	mul.f32 	%f35, %f137, %f147;
	sub.f32 	%f36, %f137, %f1;
	sub.f32 	%f148, %f134, %f138;
	mul.f32 	%f37, %f138, %f148;
	sub.f32 	%f38, %f138, %f2;
	sub.f32 	%f149, %f134, %f139;
	mul.f32 	%f39, %f139, %f149;
	sub.f32 	%f40, %f139, %f3;
	sub.f32 	%f150, %f134, %f140;
	mul.f32 	%f41, %f140, %f150;
	sub.f32 	%f42, %f140, %f4;
	sub.f32 	%f151, %f134, %f141;
	mul.f32 	%f43, %f141, %f151;
	sub.f32 	%f44, %f141, %f5;
	sub.f32 	%f152, %f134, %f142;
	mul.f32 	%f45, %f142, %f152;
	sub.f32 	%f46, %f142, %f6;
	sub.f32 	%f153, %f134, %f143;
	mul.f32 	%f47, %f143, %f153;
	sub.f32 	%f48, %f143, %f7;
	sub.f32 	%f154, %f134, %f144;
	mul.f32 	%f49, %f144, %f154;
	sub.f32 	%f50, %f144, %f8;
	sub.f32 	%f155, %f134, %f145;
	mul.f32 	%f51, %f145, %f155;
	sub.f32 	%f52, %f145, %f9;
	sub.f32 	%f156, %f134, %f146;
	mul.f32 	%f53, %f146, %f156;
	sub.f32 	%f54, %f146, %f10;
	mov.f32 	%f513, 0f00000000;
	mov.b32 	%r47, 0;
$L__BB1_6:
	mad.lo.s32 	%r33, %r47, 17, %r44;
	mul.wide.u32 	%rd55, %r33, 4;
	add.s64 	%rd56, %rd1, %rd55;
	ld.global.f32 	%f157, [%rd56+50244];
	mul.wide.u32 	%rd57, %r47, 4;
	add.s64 	%rd58, %rd8, %rd57;
	ld.global.f32 	%f158, [%rd58];
	mov.f32 	%f159, 0f3F800000;
	sub.f32 	%f160, %f159, %f158;
	mul.f32 	%f161, %f158, %f160;
	mul.f32 	%f162, %f157, %f161;
	add.s64 	%rd59, %rd1, %rd57;
	ld.global.f32 	%f163, [%rd59+51332];
	mul.f32 	%f164, %f163, %f35;
	fma.rn.f32 	%f165, %f163, %f35, %f164;
	fma.rn.f32 	%f166, %f36, %f165, 0f00000000;
	ld.global.f32 	%f167, [%rd59+51400];
	mul.f32 	%f168, %f167, %f37;
	fma.rn.f32 	%f169, %f167, %f37, %f168;
	fma.rn.f32 	%f170, %f38, %f169, %f166;
	ld.global.f32 	%f171, [%rd59+51468];
	mul.f32 	%f172, %f171, %f39;
	fma.rn.f32 	%f173, %f171, %f39, %f172;
	fma.rn.f32 	%f174, %f40, %f173, %f170;
	ld.global.f32 	%f175, [%rd59+51536];
	mul.f32 	%f176, %f175, %f41;
	fma.rn.f32 	%f177, %f175, %f41, %f176;
	fma.rn.f32 	%f178, %f42, %f177, %f174;
	ld.global.f32 	%f179, [%rd59+51604];
	mul.f32 	%f180, %f179, %f43;
	fma.rn.f32 	%f181, %f179, %f43, %f180;
	fma.rn.f32 	%f182, %f44, %f181, %f178;
	ld.global.f32 	%f183, [%rd59+51672];
	mul.f32 	%f184, %f183, %f45;
	fma.rn.f32 	%f185, %f183, %f45, %f184;
	fma.rn.f32 	%f186, %f46, %f185, %f182;
	ld.global.f32 	%f187, [%rd59+51740];
	mul.f32 	%f188, %f187, %f47;
	fma.rn.f32 	%f189, %f187, %f47, %f188;
	fma.rn.f32 	%f190, %f48, %f189, %f186;
	ld.global.f32 	%f191, [%rd59+51808];
	mul.f32 	%f192, %f191, %f49;
	fma.rn.f32 	%f193, %f191, %f49, %f192;
	fma.rn.f32 	%f194, %f50, %f193, %f190;
	ld.global.f32 	%f195, [%rd59+51876];
	mul.f32 	%f196, %f195, %f51;
	fma.rn.f32 	%f197, %f195, %f51, %f196;
	fma.rn.f32 	%f198, %f52, %f197, %f194;
	ld.global.f32 	%f199, [%rd59+51944];
	mul.f32 	%f200, %f199, %f53;
	fma.rn.f32 	%f201, %f199, %f53, %f200;
	fma.rn.f32 	%f202, %f54, %f201, %f198;
	fma.rn.f32 	%f513, %f162, %f202, %f513;
	add.s32 	%r47, %r47, 1;
	setp.ne.s32 	%p3, %r47, 16;
	@%p3 bra 	$L__BB1_6;
	cvt.u32.u64 	%r34, %rd12;
	mul.f32 	%f203, %f34, %f513;
	shl.b64 	%rd60, %rd12, 2;
	add.s64 	%rd61, %rd11, %rd60;
	st.global.f32 	[%rd61+4], %f203;
	add.s32 	%r46, %r34, 1;
	setp.ne.s32 	%p4, %r46, 784;
	@%p4 bra 	$L__BB1_5;
	add.s32 	%r44, %r44, 1;
	setp.ne.s32 	%p5, %r44, 16;
	@%p5 bra 	$L__BB1_2;
	mul.wide.u32 	%rd13, %r1, 4;
	add.s64 	%rd62, %rd13, %rd4;
	add.s64 	%rd14, %rd62, 50244;
	mov.b32 	%r48, 0;
	mov.u32 	%r38, %ctaid.x;
	mov.u32 	%r39, %ntid.x;
$L__BB1_10:
	mul.wide.u32 	%rd63, %r48, 4;
	add.s64 	%rd15, %rd8, %rd63;
	ld.global.f32 	%f204, [%rd15];
	mov.f32 	%f205, 0f3F800000;
	sub.f32 	%f206, %f205, %f204;
	mul.f32 	%f207, %f204, %f206;
	add.s64 	%rd16, %rd1, %rd63;
	ld.global.f32 	%f208, [%rd16+51332];
	ld.global.f32 	%f209, [%rd73];
	sub.f32 	%f210, %f205, %f209;
	mul.f32 	%f211, %f209, %f210;
	mul.f32 	%f212, %f208, %f211;
	fma.rn.f32 	%f213, %f208, %f211, %f212;
	sub.f32 	%f214, %f209, %f1;
	fma.rn.f32 	%f215, %f214, %f213, 0f00000000;
	ld.global.f32 	%f216, [%rd16+51400];
	ld.global.f32 	%f217, [%rd73+4];
	sub.f32 	%f218, %f205, %f217;
	mul.f32 	%f219, %f217, %f218;
	mul.f32 	%f220, %f216, %f219;
	fma.rn.f32 	%f221, %f216, %f219, %f220;
	sub.f32 	%f222, %f217, %f2;
	fma.rn.f32 	%f223, %f222, %f221, %f215;
	ld.global.f32 	%f224, [%rd16+51468];
	ld.global.f32 	%f225, [%rd73+8];
	sub.f32 	%f226, %f205, %f225;
	mul.f32 	%f227, %f225, %f226;
	mul.f32 	%f228, %f224, %f227;
	fma.rn.f32 	%f229, %f224, %f227, %f228;
	sub.f32 	%f230, %f225, %f3;
	fma.rn.f32 	%f231, %f230, %f229, %f223;
	ld.global.f32 	%f232, [%rd16+51536];
	ld.global.f32 	%f233, [%rd73+12];
	sub.f32 	%f234, %f205, %f233;
	mul.f32 	%f235, %f233, %f234;
	mul.f32 	%f236, %f232, %f235;
	fma.rn.f32 	%f237, %f232, %f235, %f236;
	sub.f32 	%f238, %f233, %f4;
	fma.rn.f32 	%f239, %f238, %f237, %f231;
	ld.global.f32 	%f240, [%rd16+51604];
	ld.global.f32 	%f241, [%rd73+16];
	sub.f32 	%f242, %f205, %f241;
	mul.f32 	%f243, %f241, %f242;
	mul.f32 	%f244, %f240, %f243;
	fma.rn.f32 	%f245, %f240, %f243, %f244;
	sub.f32 	%f246, %f241, %f5;
	fma.rn.f32 	%f247, %f246, %f245, %f239;
	ld.global.f32 	%f248, [%rd16+51672];
	ld.global.f32 	%f249, [%rd73+20];
	sub.f32 	%f250, %f205, %f249;
	mul.f32 	%f251, %f249, %f250;
	mul.f32 	%f252, %f248, %f251;
	fma.rn.f32 	%f253, %f248, %f251, %f252;
	sub.f32 	%f254, %f249, %f6;
	fma.rn.f32 	%f255, %f254, %f253, %f247;
	ld.global.f32 	%f256, [%rd16+51740];
	ld.global.f32 	%f257, [%rd73+24];
	sub.f32 	%f258, %f205, %f257;
	mul.f32 	%f259, %f257, %f258;
	mul.f32 	%f260, %f256, %f259;
	fma.rn.f32 	%f261, %f256, %f259, %f260;
	sub.f32 	%f262, %f257, %f7;
	fma.rn.f32 	%f263, %f262, %f261, %f255;
	ld.global.f32 	%f264, [%rd16+51808];
	ld.global.f32 	%f265, [%rd73+28];
	sub.f32 	%f266, %f205, %f265;
	mul.f32 	%f267, %f265, %f266;
	mul.f32 	%f268, %f264, %f267;
	fma.rn.f32 	%f269, %f264, %f267, %f268;
	sub.f32 	%f270, %f265, %f8;
	fma.rn.f32 	%f271, %f270, %f269, %f263;
	ld.global.f32 	%f272, [%rd16+51876];
	ld.global.f32 	%f273, [%rd73+32];
	sub.f32 	%f274, %f205, %f273;
	mul.f32 	%f275, %f273, %f274;
	mul.f32 	%f276, %f272, %f275;
	fma.rn.f32 	%f277, %f272, %f275, %f276;
	sub.f32 	%f278, %f273, %f9;
	fma.rn.f32 	%f279, %f278, %f277, %f271;
	ld.global.f32 	%f280, [%rd16+51944];
	ld.global.f32 	%f281, [%rd73+36];
	sub.f32 	%f282, %f205, %f281;
	mul.f32 	%f283, %f281, %f282;
	mul.f32 	%f284, %f280, %f283;
	fma.rn.f32 	%f285, %f280, %f283, %f284;
	sub.f32 	%f286, %f281, %f10;
	fma.rn.f32 	%f287, %f286, %f285, %f279;
	mul.f32 	%f288, %f207, %f287;
	mul.lo.s32 	%r37, %r48, 17;
	mov.u32 	%r40, %tid.x;
	mad.lo.s32 	%r41, %r38, %r39, %r40;
	mul.lo.s32 	%r42, %r41, 13002;
	mul.wide.u32 	%rd64, %r42, 4;
	add.s64 	%rd65, %rd4, %rd64;
	mul.wide.u32 	%rd66, %r37, 4;
	add.s64 	%rd67, %rd65, %rd66;
	st.global.f32 	[%rd67+50240], %f288;
	add.s64 	%rd70, %rd14, %rd66;
	mov.b32 	%r49, 0;
	mov.u64 	%rd69, %rd7;
$L__BB1_11:
	ld.global.f32 	%f289, [%rd15];
	ld.global.f32 	%f290, [%rd69];
	mov.f32 	%f291, 0f3F800000;
	sub.f32 	%f292, %f291, %f289;
	mul.f32 	%f293, %f289, %f292;
	mul.f32 	%f294, %f290, %f293;
	ld.global.f32 	%f295, [%rd16+51332];
	ld.global.f32 	%f296, [%rd73];
	sub.f32 	%f297, %f291, %f296;
	mul.f32 	%f298, %f296, %f297;
	mul.f32 	%f299, %f295, %f298;
	fma.rn.f32 	%f300, %f295, %f298, %f299;
	sub.f32 	%f301, %f296, %f1;
	fma.rn.f32 	%f302, %f301, %f300, 0f00000000;
	ld.global.f32 	%f303, [%rd16+51400];
	ld.global.f32 	%f304, [%rd73+4];
	sub.f32 	%f305, %f291, %f304;
	mul.f32 	%f306, %f304, %f305;
	mul.f32 	%f307, %f303, %f306;
	fma.rn.f32 	%f308, %f303, %f306, %f307;
	sub.f32 	%f309, %f304, %f2;
	fma.rn.f32 	%f310, %f309, %f308, %f302;
	ld.global.f32 	%f311, [%rd16+51468];
	ld.global.f32 	%f312, [%rd73+8];
	sub.f32 	%f313, %f291, %f312;
	mul.f32 	%f314, %f312, %f313;
	mul.f32 	%f315, %f311, %f314;
	fma.rn.f32 	%f316, %f311, %f314, %f315;
	sub.f32 	%f317, %f312, %f3;
	fma.rn.f32 	%f318, %f317, %f316, %f310;
	ld.global.f32 	%f319, [%rd16+51536];
	ld.global.f32 	%f320, [%rd73+12];
	sub.f32 	%f321, %f291, %f320;
	mul.f32 	%f322, %f320, %f321;
	mul.f32 	%f323, %f319, %f322;
	fma.rn.f32 	%f324, %f319, %f322, %f323;
	sub.f32 	%f325, %f320, %f4;
	fma.rn.f32 	%f326, %f325, %f324, %f318;
	ld.global.f32 	%f327, [%rd16+51604];
	ld.global.f32 	%f328, [%rd73+16];
	sub.f32 	%f329, %f291, %f328;
	mul.f32 	%f330, %f328, %f329;
	mul.f32 	%f331, %f327, %f330;
	fma.rn.f32 	%f332, %f327, %f330, %f331;
	sub.f32 	%f333, %f328, %f5;
	fma.rn.f32 	%f334, %f333, %f332, %f326;
	ld.global.f32 	%f335, [%rd16+51672];
	ld.global.f32 	%f336, [%rd73+20];
	sub.f32 	%f337, %f291, %f336;
	mul.f32 	%f338, %f336, %f337;
	mul.f32 	%f339, %f335, %f338;
	fma.rn.f32 	%f340, %f335, %f338, %f339;
	sub.f32 	%f341, %f336, %f6;
	fma.rn.f32 	%f342, %f341, %f340, %f334;
	ld.global.f32 	%f343, [%rd16+51740];
	ld.global.f32 	%f344, [%rd73+24];
	sub.f32 	%f345, %f291, %f344;
	mul.f32 	%f346, %f344, %f345;
	mul.f32 	%f347, %f343, %f346;
	fma.rn.f32 	%f348, %f343, %f346, %f347;
	sub.f32 	%f349, %f344, %f7;
	fma.rn.f32 	%f350, %f349, %f348, %f342;
	ld.global.f32 	%f351, [%rd16+51808];
	ld.global.f32 	%f352, [%rd73+28];
	sub.f32 	%f353, %f291, %f352;
	mul.f32 	%f354, %f352, %f353;
	mul.f32 	%f355, %f351, %f354;
	fma.rn.f32 	%f356, %f351, %f354, %f355;
	sub.f32 	%f357, %f352, %f8;
	fma.rn.f32 	%f358, %f357, %f356, %f350;
	ld.global.f32 	%f359, [%rd16+51876];
	ld.global.f32 	%f360, [%rd73+32];
	sub.f32 	%f361, %f291, %f360;
	mul.f32 	%f362, %f360, %f361;
	mul.f32 	%f363, %f359, %f362;
	fma.rn.f32 	%f364, %f359, %f362, %f363;
	sub.f32 	%f365, %f360, %f9;
	fma.rn.f32 	%f366, %f365, %f364, %f358;
	ld.global.f32 	%f367, [%rd16+51944];
	ld.global.f32 	%f368, [%rd73+36];
	sub.f32 	%f369, %f291, %f368;
	mul.f32 	%f370, %f368, %f369;
	mul.f32 	%f371, %f367, %f370;
	fma.rn.f32 	%f372, %f367, %f370, %f371;
	sub.f32 	%f373, %f368, %f10;
	fma.rn.f32 	%f374, %f373, %f372, %f366;
	mul.f32 	%f375, %f294, %f374;
	st.global.f32 	[%rd70], %f375;
	add.s32 	%r49, %r49, 1;
	add.s64 	%rd70, %rd70, 4;
	add.s64 	%rd69, %rd69, 4;
	setp.ne.s32 	%p6, %r49, 16;
	@%p6 bra 	$L__BB1_11;
	add.s32 	%r48, %r48, 1;
	setp.ne.s32 	%p7, %r48, 16;
	@%p7 bra 	$L__BB1_10;
	add.s64 	%rd71, %rd62, 51392;
	mov.b32 	%r50, 0;
$L__BB1_14:
	ld.global.f32 	%f376, [%rd73];
	mov.f32 	%f377, 0f3F800000;
	sub.f32 	%f378, %f377, %f376;
	mul.f32 	%f379, %f376, %f378;
	fma.rn.f32 	%f380, %f376, %f378, %f379;
	ld.local.f32 	%f381, [%rd72];
	sub.f32 	%f382, %f376, %f381;
	mul.f32 	%f383, %f382, %f380;
	st.global.f32 	[%rd71+-64], %f383;
	ld.global.f32 	%f384, [%rd73];
	ld.global.f32 	%f385, [%rd8];
	sub.f32 	%f386, %f377, %f384;
	mul.f32 	%f387, %f384, %f386;
	mul.f32 	%f388, %f385, %f387;
	fma.rn.f32 	%f389, %f385, %f387, %f388;
	sub.f32 	%f390, %f384, %f381;
	mul.f32 	%f391, %f389, %f390;
	st.global.f32 	[%rd71+-60], %f391;
	ld.global.f32 	%f392, [%rd73];
	ld.global.f32 	%f393, [%rd8+4];
	sub.f32 	%f394, %f377, %f392;
	mul.f32 	%f395, %f392, %f394;
	mul.f32 	%f396, %f393, %f395;
	fma.rn.f32 	%f397, %f393, %f395, %f396;
	sub.f32 	%f398, %f392, %f381;
	mul.f32 	%f399, %f397, %f398;
	st.global.f32 	[%rd71+-56], %f399;
	ld.global.f32 	%f400, [%rd73];
	ld.global.f32 	%f401, [%rd8+8];
	sub.f32 	%f402, %f377, %f400;
	mul.f32 	%f403, %f400, %f402;
	mul.f32 	%f404, %f401, %f403;
	fma.rn.f32 	%f405, %f401, %f403, %f404;
	sub.f32 	%f406, %f400, %f381;
	mul.f32 	%f407, %f405, %f406;
	st.global.f32 	[%rd71+-52], %f407;
	ld.global.f32 	%f408, [%rd73];
	ld.global.f32 	%f409, [%rd8+12];
	sub.f32 	%f410, %f377, %f408;
	mul.f32 	%f411, %f408, %f410;
	mul.f32 	%f412, %f409, %f411;
	fma.rn.f32 	%f413, %f409, %f411, %f412;
	sub.f32 	%f414, %f408, %f381;
	mul.f32 	%f415, %f413, %f414;
	st.global.f32 	[%rd71+-48], %f415;
	ld.global.f32 	%f416, [%rd73];
	ld.global.f32 	%f417, [%rd8+16];
	sub.f32 	%f418, %f377, %f416;
	mul.f32 	%f419, %f416, %f418;
	mul.f32 	%f420, %f417, %f419;
	fma.rn.f32 	%f421, %f417, %f419, %f420;
	sub.f32 	%f422, %f416, %f381;
	mul.f32 	%f423, %f421, %f422;
	st.global.f32 	[%rd71+-44], %f423;
	ld.global.f32 	%f424, [%rd73];
	ld.global.f32 	%f425, [%rd8+20];
	sub.f32 	%f426, %f377, %f424;
	mul.f32 	%f427, %f424, %f426;
	mul.f32 	%f428, %f425, %f427;
	fma.rn.f32 	%f429, %f425, %f427, %f428;
	sub.f32 	%f430, %f424, %f381;
	mul.f32 	%f431, %f429, %f430;
	st.global.f32 	[%rd71+-40], %f431;
	ld.global.f32 	%f432, [%rd73];
	ld.global.f32 	%f433, [%rd8+24];
	sub.f32 	%f434, %f377, %f432;
	mul.f32 	%f435, %f432, %f434;
	mul.f32 	%f436, %f433, %f435;
	fma.rn.f32 	%f437, %f433, %f435, %f436;
	sub.f32 	%f438, %f432, %f381;
	mul.f32 	%f439, %f437, %f438;
	st.global.f32 	[%rd71+-36], %f439;
	ld.global.f32 	%f440, [%rd73];
	ld.global.f32 	%f441, [%rd8+28];
	sub.f32 	%f442, %f377, %f440;
	mul.f32 	%f443, %f440, %f442;
	mul.f32 	%f444, %f441, %f443;
	fma.rn.f32 	%f445, %f441, %f443, %f444;
	sub.f32 	%f446, %f440, %f381;
	mul.f32 	%f447, %f445, %f446;
	st.global.f32 	[%rd71+-32], %f447;
	ld.global.f32 	%f448, [%rd73];
	ld.global.f32 	%f449, [%rd8+32];
	sub.f32 	%f450, %f377, %f448;
	mul.f32 	%f451, %f448, %f450;
	mul.f32 	%f452, %f449, %f451;
	fma.rn.f32 	%f453, %f449, %f451, %f452;
	sub.f32 	%f454, %f448, %f381;
	mul.f32 	%f455, %f453, %f454;
	st.global.f32 	[%rd71+-28], %f455;
	ld.global.f32 	%f456, [%rd73];
	ld.global.f32 	%f457, [%rd8+36];
	sub.f32 	%f458, %f377, %f456;
	mul.f32 	%f459, %f456, %f458;
	mul.f32 	%f460, %f457, %f459;
	fma.rn.f32 	%f461, %f457, %f459, %f460;
	sub.f32 	%f462, %f456, %f381;
	mul.f32 	%f463, %f461, %f462;
	st.global.f32 	[%rd71+-24], %f463;
	ld.global.f32 	%f464, [%rd73];
	ld.global.f32 	%f465, [%rd8+40];
	sub.f32 	%f466, %f377, %f464;
	mul.f32 	%f467, %f464, %f466;
	mul.f32 	%f468, %f465, %f467;
	fma.rn.f32 	%f469, %f465, %f467, %f468;
	sub.f32 	%f470, %f464, %f381;
	mul.f32 	%f471, %f469, %f470;
	st.global.f32 	[%rd71+-20], %f471;
	ld.global.f32 	%f472, [%rd73];
	ld.global.f32 	%f473, [%rd8+44];
	sub.f32 	%f474, %f377, %f472;
	mul.f32 	%f475, %f472, %f474;
	mul.f32 	%f476, %f473, %f475;
	fma.rn.f32 	%f477, %f473, %f475, %f476;
	sub.f32 	%f478, %f472, %f381;
	mul.f32 	%f479, %f477, %f478;
	st.global.f32 	[%rd71+-16], %f479;
	ld.global.f32 	%f480, [%rd73];
	ld.global.f32 	%f481, [%rd8+48];
	sub.f32 	%f482, %f377, %f480;
	mul.f32 	%f483, %f480, %f482;
	mul.f32 	%f484, %f481, %f483;
	fma.rn.f32 	%f485, %f481, %f483, %f484;
	sub.f32 	%f486, %f480, %f381;
	mul.f32 	%f487, %f485, %f486;
	st.global.f32 	[%rd71+-12], %f487;
	ld.global.f32 	%f488, [%rd73];
	ld.global.f32 	%f489, [%rd8+52];
	sub.f32 	%f490, %f377, %f488;
	mul.f32 	%f491, %f488, %f490;
	mul.f32 	%f492, %f489, %f491;
	fma.rn.f32 	%f493, %f489, %f491, %f492;
	sub.f32 	%f494, %f488, %f381;
	mul.f32 	%f495, %f493, %f494;
	st.global.f32 	[%rd71+-8], %f495;
	ld.global.f32 	%f496, [%rd73];
	ld.global.f32 	%f497, [%rd8+56];
	sub.f32 	%f498, %f377, %f496;
	mul.f32 	%f499, %f496, %f498;
	mul.f32 	%f500, %f497, %f499;
	fma.rn.f32 	%f501, %f497, %f499, %f500;
	sub.f32 	%f502, %f496, %f381;
	mul.f32 	%f503, %f501, %f502;
	st.global.f32 	[%rd71+-4], %f503;
	ld.global.f32 	%f504, [%rd73];
	ld.global.f32 	%f505, [%rd8+60];
	sub.f32 	%f506, %f377, %f504;
	mul.f32 	%f507, %f504, %f506;
	mul.f32 	%f508, %f505, %f507;
	fma.rn.f32 	%f509, %f505, %f507, %f508;
	sub.f32 	%f510, %f504, %f381;
	mul.f32 	%f511, %f509, %f510;
	st.global.f32 	[%rd71], %f511;
	add.s32 	%r50, %r50, 1;
	add.s64 	%rd73, %rd73, 4;
	add.s64 	%rd72, %rd72, 4;
	add.s64 	%rd71, %rd71, 68;
	setp.ne.s32 	%p8, %r50, 10;
	@%p8 bra 	$L__BB1_14;
$L__BB1_15:
	ret;

}
	// .globl	average_gradient
.visible .entry average_gradient(
	.param .u64 .ptr .align 1 average_gradient_param_0,
	.param .u64 .ptr .align 1 average_gradient_param_1,
	.param .u64 average_gradient_param_2,
	.param .u64 average_gradient_param_3
)
{
	.reg .pred 	%p<4>;
	.reg .b32 	%r<9>;
	.reg .b32 	%f<11>;
	.reg .b64 	%rd<17>;

	ld.param.u64 	%rd5, [average_gradient_param_0];
	ld.param.u64 	%rd6, [average_gradient_param_1];
	ld.param.u64 	%rd7, [average_gradient_param_2];
	ld.param.u64 	%rd8, [average_gradient_param_3];
	mov.u32 	%r3, %ctaid.x;
	mov.u32 	%r4, %ntid.x;
	mov.u32 	%r5, %tid.x;
	mad.lo.s32 	%r6, %r3, %r4, %r5;
	cvt.u64.u32 	%rd1, %r6;
	setp.le.u64 	%p1, %rd8, %rd1;
	@%p1 bra 	$L__BB2_5;
	setp.eq.s64 	%p2, %rd7, 0;
	mov.f32 	%f10, 0f00000000;
	@%p2 bra 	$L__BB2_4;
	cvta.to.global.u64 	%rd2, %rd5;
	mov.f32 	%f10, 0f00000000;
	mov.b32 	%r8, 0;
	mov.b64 	%rd16, 0;
$L__BB2_3:
	mad.lo.s64 	%rd10, %rd16, %rd8, %rd1;
	shl.b64 	%rd11, %rd10, 2;
	add.s64 	%rd12, %rd2, %rd11;
	ld.global.f32 	%f6, [%rd12];
	add.f32 	%f10, %f10, %f6;
	add.s32 	%r8, %r8, 1;
	cvt.u64.u32 	%rd16, %r8;
	setp.gt.u64 	%p3, %rd7, %rd16;
	@%p3 bra 	$L__BB2_3;
$L__BB2_4:
	cvt.rn.f32.u64 	%f7, %rd7;
	div.rn.f32 	%f8, %f10, %f7;
	cvta.to.global.u64 	%rd13, %rd6;
	shl.b64 	%rd14, %rd1, 2;
	add.s64 	%rd15, %rd13, %rd14;
	st.global.f32 	[%rd15], %f8;
$L__BB2_5:
	ret;

}
.func  (.param .b64 func_retval0) __internal_accurate_pow(
	.param .b64 __internal_accurate_pow_param_0
)
{
	.reg .pred 	%p<8>;
	.reg .b32 	%r<49>;
	.reg .b32 	%f<3>;
	.reg .b64 	%fd<109>;

	ld.param.f64 	%fd10, [__internal_accurate_pow_param_0];
	{
	.reg .b32 %temp; 
	mov.b64 	{%temp, %r46}, %fd10;
	}
	{
	.reg .b32 %temp; 
	mov.b64 	{%r45, %temp}, %fd10;
	}
	shr.u32 	%r47, %r46, 20;
	setp.gt.u32 	%p1, %r46, 1048575;
	@%p1 bra 	$L__BB3_2;
	mul.f64 	%fd11, %fd10, 0d4350000000000000;
	{
	.reg .b32 %temp; 
	mov.b64 	{%temp, %r46}, %fd11;
	}
	{
	.reg .b32 %temp; 
	mov.b64 	{%r45, %temp}, %fd11;
	}
	shr.u32 	%r16, %r46, 20;
	add.s32 	%r47, %r16, -54;
$L__BB3_2:
	add.s32 	%r48, %r47, -1023;
	and.b32  	%r17, %r46, -2146435073;
	or.b32  	%r18, %r17, 1072693248;
	mov.b64 	%fd107, {%r45, %r18};
	setp.lt.u32 	%p2, %r18, 1073127583;
	@%p2 bra 	$L__BB3_4;
	{
	.reg .b32 %temp; 
	mov.b64 	{%r19, %temp}, %fd107;
	}
	{
	.reg .b32 %temp; 
	mov.b64 	{%temp, %r20}, %fd107;
	}
	add.s32 	%r21, %r20, -1048576;
	mov.b64 	%fd107, {%r19, %r21};
	add.s32 	%r48, %r47, -1022;
$L__BB3_4:
	add.f64 	%fd12, %fd107, 0dBFF0000000000000;
	add.f64 	%fd13, %fd107, 0d3FF0000000000000;
	rcp.approx.ftz.f64 	%fd14, %fd13;
	neg.f64 	%fd15, %fd13;
	fma.rn.f64 	%fd16, %fd15, %fd14, 0d3FF0000000000000;
	fma.rn.f64 	%fd17, %fd16, %fd16, %fd16;
	fma.rn.f64 	%fd18, %fd17, %fd14, %fd14;
	mul.f64 	%fd19, %fd12, %fd18;
	fma.rn.f64 	%fd20, %fd12, %fd18, %fd19;
	mul.f64 	%fd21, %fd20, %fd20;
	fma.rn.f64 	%fd22, %fd21, 0d3EB0F5FF7D2CAFE2, 0d3ED0F5D241AD3B5A;
	fma.rn.f64 	%fd23, %fd22, %fd21, 0d3EF3B20A75488A3F;
	fma.rn.f64 	%fd24, %fd23, %fd21, 0d3F1745CDE4FAECD5;
	fma.rn.f64 	%fd25, %fd24, %fd21, 0d3F3C71C7258A578B;
	fma.rn.f64 	%fd26, %fd25, %fd21, 0d3F6249249242B910;
	fma.rn.f64 	%fd27, %fd26, %fd21, 0d3F89999999999DFB;
	sub.f64 	%fd28, %fd12, %fd20;
	add.f64 	%fd29, %fd28, %fd28;
	neg.f64 	%fd30, %fd20;
	fma.rn.f64 	%fd31, %fd30, %fd12, %fd29;
	mul.f64 	%fd32, %fd18, %fd31;
	fma.rn.f64 	%fd33, %fd21, %fd27, 0d3FB5555555555555;
	mov.f64 	%fd34, 0d3FB5555555555555;
	sub.f64 	%fd35, %fd34, %fd33;
	fma.rn.f64 	%fd36, %fd21, %fd27, %fd35;
	add.f64 	%fd37, %fd36, 0dBC46A4CB00B9E7B0;
	add.f64 	%fd38, %fd33, %fd37;
	sub.f64 	%fd39, %fd33, %fd38;
	add.f64 	%fd40, %fd37, %fd39;
	mul.rn.f64 	%fd41, %fd20, %fd20;
	neg.f64 	%fd42, %fd41;
	fma.rn.f64 	%fd43, %fd20, %fd20, %fd42;
	{
	.reg .b32 %temp; 
	mov.b64 	{%r22, %temp}, %fd32;
	}
	{
	.reg .b32 %temp; 
	mov.b64 	{%temp, %r23}, %fd32;
	}
	add.s32 	%r24, %r23, 1048576;
	mov.b64 	%fd44, {%r22, %r24};
	fma.rn.f64 	%fd45, %fd20, %fd44, %fd43;
	mul.rn.f64 	%fd46, %fd41, %fd20;
	neg.f64 	%fd47, %fd46;
	fma.rn.f64 	%fd48, %fd41, %fd20, %fd47;
	fma.rn.f64 	%fd49, %fd41, %fd32, %fd48;
	fma.rn.f64 	%fd50, %fd45, %fd20, %fd49;
	mul.rn.f64 	%fd51, %fd38, %fd46;
	neg.f64 	%fd52, %fd51;
	fma.rn.f64 	%fd53, %fd38, %fd46, %fd52;
	fma.rn.f64 	%fd54, %fd38, %fd50, %fd53;
	fma.rn.f64 	%fd55, %fd40, %fd46, %fd54;
	add.f64 	%fd56, %fd51, %fd55;
	sub.f64 	%fd57, %fd51, %fd56;
	add.f64 	%fd58, %fd55, %fd57;
	add.f64 	%fd59, %fd20, %fd56;
	sub.f64 	%fd60, %fd20, %fd59;
	add.f64 	%fd61, %fd56, %fd60;
	add.f64 	%fd62, %fd58, %fd61;
	add.f64 	%fd63, %fd32, %fd62;
	add.f64 	%fd64, %fd59, %fd63;
	sub.f64 	%fd65, %fd59, %fd64;
	add.f64 	%fd66, %fd63, %fd65;
	xor.b32  	%r25, %r48, -2147483648;
	mov.b32 	%r26, 1127219200;
	mov.b64 	%fd67, {%r25, %r26};
	mov.b32 	%r27, -2147483648;
	mov.b64 	%fd68, {%r27, %r26};
	sub.f64 	%fd69, %fd67, %fd68;
	fma.rn.f64 	%fd70, %fd69, 0d3FE62E42FEFA39EF, %fd64;
	fma.rn.f64 	%fd71, %fd69, 0dBFE62E42FEFA39EF, %fd70;
	sub.f64 	%fd72, %fd71, %fd64;
	sub.f64 	%fd73, %fd66, %fd72;
	fma.rn.f64 	%fd74, %fd69, 0d3C7ABC9E3B39803F, %fd73;
	add.f64 	%fd75, %fd70, %fd74;
	sub.f64 	%fd76, %fd70, %fd75;
	add.f64 	%fd77, %fd74, %fd76;
	mov.f64 	%fd78, 0d4000000000000000;
	{
	.reg .b32 %temp; 
	mov.b64 	{%temp, %r28}, %fd78;
	}
	{
	.reg .b32 %temp; 
	mov.b64 	{%r29, %temp}, %fd78;
	}
	shl.b32 	%r30, %r28, 1;
	setp.gt.u32 	%p3, %r30, -33554433;
	and.b32  	%r31, %r28, -15728641;
	selp.b32 	%r32, %r31, %r28, %p3;
	mov.b64 	%fd79, {%r29, %r32};
	mul.rn.f64 	%fd80, %fd75, %fd79;
	neg.f64 	%fd81, %fd80;
	fma.rn.f64 	%fd82, %fd75, %fd79, %fd81;
	fma.rn.f64 	%fd83, %fd77, %fd79, %fd82;
	add.f64 	%fd4, %fd80, %fd83;
	sub.f64 	%fd84, %fd80, %fd4;
	add.f64 	%fd5, %fd83, %fd84;
	fma.rn.f64 	%fd85, %fd4, 0d3FF71547652B82FE, 0d4338000000000000;
	{
	.reg .b32 %temp; 
	mov.b64 	{%r13, %temp}, %fd85;
	}
	mov.f64 	%fd86, 0dC338000000000000;
	add.rn.f64 	%fd87, %fd85, %fd86;
	fma.rn.f64 	%fd88, %fd87, 0dBFE62E42FEFA39EF, %fd4;
	fma.rn.f64 	%fd89, %fd87, 0dBC7ABC9E3B39803F, %fd88;
	fma.rn.f64 	%fd90, %fd89, 0d3E5ADE1569CE2BDF, 0d3E928AF3FCA213EA;
	fma.rn.f64 	%fd91, %fd90, %fd89, 0d3EC71DEE62401315;
	fma.rn.f64 	%fd92, %fd91, %fd89, 0d3EFA01997C89EB71;
	fma.rn.f64 	%fd93, %fd92, %fd89, 0d3F2A01A014761F65;
	fma.rn.f64 	%fd94, %fd93, %fd89, 0d3F56C16C1852B7AF;
	fma.rn.f64 	%fd95, %fd94, %fd89, 0d3F81111111122322;
	fma.rn.f64 	%fd96, %fd95, %fd89, 0d3FA55555555502A1;
	fma.rn.f64 	%fd97, %fd96, %fd89, 0d3FC5555555555511;
	fma.rn.f64 	%fd98, %fd97, %fd89, 0d3FE000000000000B;
	fma.rn.f64 	%fd99, %fd98, %fd89, 0d3FF0000000000000;
	fma.rn.f64 	%fd100, %fd99, %fd89, 0d3FF0000000000000;
	{
	.reg .b32 %temp; 
	mov.b64 	{%r14, %temp}, %fd100;
	}
	{
	.reg .b32 %temp; 
	mov.b64 	{%temp, %r15}, %fd100;
	}
	shl.b32 	%r33, %r13, 20;
	add.s32 	%r34, %r33, %r15;
	mov.b64 	%fd108, {%r14, %r34};
	{
	.reg .b32 %temp; 
	mov.b64 	{%temp, %r35}, %fd4;
	}
	mov.b32 	%f2, %r35;
	abs.f32 	%f1, %f2;
	setp.lt.f32 	%p4, %f1, 0f4086232B;
	@%p4 bra 	$L__BB3_7;
	setp.lt.f64 	%p5, %fd4, 0d0000000000000000;
	add.f64 	%fd101, %fd4, 0d7FF0000000000000;
	selp.f64 	%fd108, 0d0000000000000000, %fd101, %p5;
	setp.geu.f32 	%p6, %f1, 0f40874800;
	@%p6 bra 	$L__BB3_7;
	shr.u32 	%r36, %r13, 31;
	add.s32 	%r37, %r13, %r36;
	shr.s32 	%r38, %r37, 1;
	shl.b32 	%r39, %r38, 20;
	add.s32 	%r40, %r15, %r39;
	mov.b64 	%fd102, {%r14, %r40};
	sub.s32 	%r41, %r13, %r38;
	shl.b32 	%r42, %r41, 20;
	add.s32 	%r43, %r42, 1072693248;
	mov.b32 	%r44, 0;
	mov.b64 	%fd103, {%r44, %r43};
	mul.f64 	%fd108, %fd103, %fd102;
$L__BB3_7:
	abs.f64 	%fd104, %fd108;
	setp.eq.f64 	%p7, %fd104, 0d7FF0000000000000;
	fma.rn.f64 	%fd105, %fd108, %fd5, %fd108;
	selp.f64 	%fd106, %fd108, %fd105, %p7;
	st.param.f64 	[func_retval0], %fd106;
	ret;

}


// ===== COMPILED SASS (sm_100) =====

	.target	sm_100

	.elftype	@"ET_EXEC"


//--------------------- .note.nv.tkinfo           --------------------------
	.section	.note.nv.tkinfo,"",@"SHT_NOTE"
	.sectionflags	@"SHF_NOTE_NV_TKINFO"
	.tkinfo
        /*0018*/ 	.word	0x00000002
        /*0030*/ 	.string	""
        /*0030*/ 	.string	"ptxas"
        /*0030*/ 	.string	"Cuda compilation tools, release 13.0, V13.0.88"
        /*0030*/ 	.string	"Build cuda_13.0.r13.0/compiler.36424714_0"
        /*0030*/ 	.string	"-arch sm_100 -m 64 "



//--------------------- .note.nv.cuinfo           --------------------------
	.section	.note.nv.cuinfo,"",@"SHT_NOTE"
	.sectionflags	@"SHF_NOTE_NV_CUINFO"
        /*0018*/ 	.short	0x0002
        /*001a*/ 	.short	0x0064
        /*001c*/ 	.short	0x0082
	.zero		2


//--------------------- .nv.info                  --------------------------
	.section	.nv.info,"",@"SHT_CUDA_INFO"
	.align	4


	//----- nvinfo : EIATTR_REGCOUNT
	.align		4
        /*0000*/ 	.byte	0x04, 0x2f
        /*0002*/ 	.short	(.L_1 - .L_0)
	.align		4
.L_0:
        /*0004*/ 	.word	index@(img_result)
        /*0008*/ 	.word	0x00000028


	//----- nvinfo : EIATTR_FRAME_SIZE
	.align		4
.L_1:
        /*000c*/ 	.byte	0x04, 0x11
        /*000e*/ 	.short	(.L_3 - .L_2)
	.align		4
.L_2:
        /*0010*/ 	.word	index@($img_result$__internal_accurate_pow)
        /*0014*/ 	.word	0x00000000


	//----- nvinfo : EIATTR_FRAME_SIZE
	.align		4
.L_3:
        /*0018*/ 	.byte	0x04, 0x11
        /*001a*/ 	.short	(.L_5 - .L_4)
	.align		4
.L_4:
        /*001c*/ 	.word	index@($__internal_3_$__cuda_sm3x_div_rn_noftz_f32_slowpath)
        /*0020*/ 	.word	0x00000000


	//----- nvinfo : EIATTR_FRAME_SIZE
	.align		4
.L_5:
        /*0024*/ 	.byte	0x04, 0x11
        /*0026*/ 	.short	(.L_7 - .L_6)
	.align		4
.L_6:
        /*0028*/ 	.word	index@($__internal_2_$__cuda_sm20_rcp_rn_f32_slowpath)
        /*002c*/ 	.word	0x00000000


	//----- nvinfo : EIATTR_FRAME_SIZE
	.align		4
.L_7:
        /*0030*/ 	.byte	0x04, 0x11
        /*0032*/ 	.short	(.L_9 - .L_8)
	.align		4
.L_8:
        /*0034*/ 	.word	index@(img_result)
        /*0038*/ 	.word	0x00000000


	//----- nvinfo : EIATTR_REGCOUNT
	.align		4
.L_9:
        /*003c*/ 	.byte	0x04, 0x2f
        /*003e*/ 	.short	(.L_11 - .L_10)
	.align		4
.L_10:
        /*0040*/ 	.word	index@(backpropagation)
        /*0044*/ 	.word	0x00000040


	//----- nvinfo : EIATTR_FRAME_SIZE
	.align		4
.L_11:
        /*0048*/ 	.byte	0x04, 0x11
        /*004a*/ 	.short	(.L_13 - .L_12)
	.align		4
.L_12:
        /*004c*/ 	.word	index@($__internal_1_$__cuda_sm3x_div_rn_noftz_f32_slowpath)
        /*0050*/ 	.word	0x00000028


	//----- nvinfo : EIATTR_FRAME_SIZE
	.align		4
.L_13:
        /*0054*/ 	.byte	0x04, 0x11
        /*0056*/ 	.short	(.L_15 - .L_14)
	.align		4
.L_14:
        /*0058*/ 	.word	index@(backpropagation)
        /*005c*/ 	.word	0x00000028


	//----- nvinfo : EIATTR_REGCOUNT
	.align		4
.L_15:
        /*0060*/ 	.byte	0x04, 0x2f
        /*0062*/ 	.short	(.L_17 - .L_16)
	.align		4
.L_16:
        /*0064*/ 	.word	index@(average_gradient)
        /*0068*/ 	.word	0x00000010


	//----- nvinfo : EIATTR_FRAME_SIZE
	.align		4
.L_17:
        /*006c*/ 	.byte	0x04, 0x11
        /*006e*/ 	.short	(.L_19 - .L_18)
	.align		4
.L_18:
        /*0070*/ 	.word	index@($__internal_0_$__cuda_sm3x_div_rn_noftz_f32_slowpath)
        /*0074*/ 	.word	0x00000000


	//----- nvinfo : EIATTR_FRAME_SIZE
	.align		4
.L_19:
        /*0078*/ 	.byte	0x04, 0x11
        /*007a*/ 	.short	(.L_21 - .L_20)
	.align		4
.L_20:
        /*007c*/ 	.word	index@(average_gradient)
        /*0080*/ 	.word	0x00000000


	//----- nvinfo : EIATTR_MIN_STACK_SIZE
	.align		4
.L_21:
        /*0084*/ 	.byte	0x04, 0x12
        /*0086*/ 	.short	(.L_23 - .L_22)
	.align		4
.L_22:
        /*0088*/ 	.word	index@(average_gradient)
        /*008c*/ 	.word	0x00000000


	//----- nvinfo : EIATTR_MIN_STACK_SIZE
	.align		4
.L_23:
        /*0090*/ 	.byte	0x04, 0x12
        /*0092*/ 	.short	(.L_25 - .L_24)
	.align		4
.L_24:
        /*0094*/ 	.word	index@(backpropagation)
        /*0098*/ 	.word	0x00000028


	//----- nvinfo : EIATTR_MIN_STACK_SIZE
	.align		4
.L_25:
        /*009c*/ 	.byte	0x04, 0x12
        /*009e*/ 	.short	(.L_27 - .L_26)
	.align		4
.L_26:
        /*00a0*/ 	.word	index@(img_result)
        /*00a4*/ 	.word	0x00000000
.L_27:


//--------------------- .nv.compat                --------------------------
	.section	.nv.compat,"",@"SHT_CUDA_COMPAT_INFO"
	.align	4
        /*0000*/ 	.byte	0x02, 0x09, 0x00, 0x00, 0x02, 0x02, 0x01, 0x00, 0x02, 0x05, 0x05, 0x00, 0x03, 0x07, 0x01, 0x01
        /*0010*/ 	.byte	0x02, 0x03, 0x00, 0x00, 0x02, 0x06, 0x01, 0x00, 0x04, 0x0b, 0x08, 0x00, 0x01, 0x00, 0x00, 0x00
        /*0020*/ 	.byte	0x00, 0x00, 0x00, 0x00


//--------------------- .nv.info.average_gradient --------------------------
	.section	.nv.info.average_gradient,"",@"SHT_CUDA_INFO"
	.sectionflags	@""
	.align	4


	//----- nvinfo : EIATTR_CUDA_API_VERSION
	.align		4
        /*0000*/ 	.byte	0x04, 0x37
        /*0002*/ 	.short	(.L_29 - .L_28)
.L_28:
        /*0004*/ 	.word	0x00000082


	//----- nvinfo : EIATTR_KPARAM_INFO
	.align		4
.L_29:
        /*0008*/ 	.byte	0x04, 0x17
        /*000a*/ 	.short	(.L_31 - .L_30)
.L_30:
        /*000c*/ 	.word	0x00000000
        /*0010*/ 	.short	0x0003
        /*0012*/ 	.short	0x0018
        /*0014*/ 	.byte	0x00, 0xf0, 0x21, 0x00


	//----- nvinfo : EIATTR_KPARAM_INFO
	.align		4
.L_31:
        /*0018*/ 	.byte	0x04, 0x17
        /*001a*/ 	.short	(.L_33 - .L_32)
.L_32:
        /*001c*/ 	.word	0x00000000
        /*0020*/ 	.short	0x0002
        /*0022*/ 	.short	0x0010
        /*0024*/ 	.byte	0x00, 0xf0, 0x21, 0x00


	//----- nvinfo : EIATTR_KPARAM_INFO
	.align		4
.L_33:
        /*0028*/ 	.byte	0x04, 0x17
        /*002a*/ 	.short	(.L_35 - .L_34)
.L_34:
        /*002c*/ 	.word	0x00000000
        /*0030*/ 	.short	0x0001
        /*0032*/ 	.short	0x0008
        /*0034*/ 	.byte	0x00, 0xf5, 0x21, 0x00


	//----- nvinfo : EIATTR_KPARAM_INFO
	.align		4
.L_35:
        /*0038*/ 	.byte	0x04, 0x17
        /*003a*/ 	.short	(.L_37 - .L_36)
.L_36:
        /*003c*/ 	.word	0x00000000
        /*0040*/ 	.short	0x0000
        /*0042*/ 	.short	0x0000
        /*0044*/ 	.byte	0x00, 0xf5, 0x21, 0x00


	//----- nvinfo : EIATTR_SPARSE_MMA_MASK
	.align		4
.L_37:
        /*0048*/ 	.byte	0x03, 0x50
        /*004a*/ 	.short	0x0000


	//----- nvinfo : EIATTR_MAXREG_COUNT
	.align		4
        /*004c*/ 	.byte	0x03, 0x1b
        /*004e*/ 	.short	0x00ff


	//----- nvinfo : EIATTR_MERCURY_ISA_VERSION
	.align		4
        /*0050*/ 	.byte	0x03, 0x5f
        /*0052*/ 	.short	0x0101


	//----- nvinfo : EIATTR_VRC_CTA_INIT_COUNT
	.align		4
        /*0054*/ 	.byte	0x02, 0x4a
	.zero		1
	.zero		1


	//----- nvinfo : EIATTR_EXIT_INSTR_OFFSETS
	.align		4
        /*0058*/ 	.byte	0x04, 0x1c
        /*005a*/ 	.short	(.L_39 - .L_38)


	//   ....[0]....
.L_38:
        /*005c*/ 	.word	0x00000080


	//   ....[1]....
        /*0060*/ 	.word	0x00000350


	//----- nvinfo : EIATTR_CRS_STACK_SIZE
	.align		4
.L_39:
        /*0064*/ 	.byte	0x04, 0x1e
        /*0066*/ 	.short	(.L_41 - .L_40)
.L_40:
        /*0068*/ 	.word	0x00000000


	//----- nvinfo : EIATTR_CBANK_PARAM_SIZE
	.align		4
.L_41:
        /*006c*/ 	.byte	0x03, 0x19
        /*006e*/ 	.short	0x0020


	//----- nvinfo : EIATTR_PARAM_CBANK
	.align		4
        /*0070*/ 	.byte	0x04, 0x0a
        /*0072*/ 	.short	(.L_43 - .L_42)
	.align		4
.L_42:
        /*0074*/ 	.word	index@(.nv.constant0.average_gradient)
        /*0078*/ 	.short	0x0380
        /*007a*/ 	.short	0x0020


	//----- nvinfo : EIATTR_SW_WAR
	.align		4
.L_43:
        /*007c*/ 	.byte	0x04, 0x36
        /*007e*/ 	.short	(.L_45 - .L_44)
.L_44:
        /*0080*/ 	.word	0x00000008
.L_45:


//--------------------- .nv.info.backpropagation  --------------------------
	.section	.nv.info.backpropagation,"",@"SHT_CUDA_INFO"
	.sectionflags	@""
	.align	4


	//----- nvinfo : EIATTR_CUDA_API_VERSION
	.align		4
        /*0000*/ 	.byte	0x04, 0x37
        /*0002*/ 	.short	(.L_47 - .L_46)
.L_46:
        /*0004*/ 	.word	0x00000082


	//----- nvinfo : EIATTR_KPARAM_INFO
	.align		4
.L_47:
        /*0008*/ 	.byte	0x04, 0x17
        /*000a*/ 	.short	(.L_49 - .L_48)
.L_48:
        /*000c*/ 	.word	0x00000000
        /*0010*/ 	.short	0x0005
        /*0012*/ 	.short	0x0028
        /*0014*/ 	.byte	0x00, 0xf0, 0x21, 0x00


	//----- nvinfo : EIATTR_KPARAM_INFO
	.align		4
.L_49:
        /*0018*/ 	.byte	0x04, 0x17
        /*001a*/ 	.short	(.L_51 - .L_50)
.L_50:
        /*001c*/ 	.word	0x00000000
        /*0020*/ 	.short	0x0004
        /*0022*/ 	.short	0x0020
        /*0024*/ 	.byte	0x00, 0xf5, 0x21, 0x00


	//----- nvinfo : EIATTR_KPARAM_INFO
	.align		4
.L_51:
        /*0028*/ 	.byte	0x04, 0x17
        /*002a*/ 	.short	(.L_53 - .L_52)
.L_52:
        /*002c*/ 	.word	0x00000000
        /*0030*/ 	.short	0x0003
        /*0032*/ 	.short	0x0018
        /*0034*/ 	.byte	0x00, 0xf5, 0x21, 0x00


	//----- nvinfo : EIATTR_KPARAM_INFO
	.align		4
.L_53:
        /*0038*/ 	.byte	0x04, 0x17
        /*003a*/ 	.short	(.L_55 - .L_54)
.L_54:
        /*003c*/ 	.word	0x00000000
        /*0040*/ 	.short	0x0002
        /*0042*/ 	.short	0x0010
        /*0044*/ 	.byte	0x00, 0xf5, 0x21, 0x00


	//----- nvinfo : EIATTR_KPARAM_INFO
	.align		4
.L_55:
        /*0048*/ 	.byte	0x04, 0x17
        /*004a*/ 	.short	(.L_57 - .L_56)
.L_56:
        /*004c*/ 	.word	0x00000000
        /*0050*/ 	.short	0x0001
        /*0052*/ 	.short	0x0008
        /*0054*/ 	.byte	0x00, 0xf5, 0x21, 0x00


	//----- nvinfo : EIATTR_KPARAM_INFO
	.align		4
.L_57:
        /*0058*/ 	.byte	0x04, 0x17
        /*005a*/ 	.short	(.L_59 - .L_58)
.L_58:
        /*005c*/ 	.word	0x00000000
        /*0060*/ 	.short	0x0000
        /*0062*/ 	.short	0x0000
        /*0064*/ 	.byte	0x00, 0xf5, 0x21, 0x00


	//----- nvinfo : EIATTR_SPARSE_MMA_MASK
	.align		4
.L_59:
        /*0068*/ 	.byte	0x03, 0x50
        /*006a*/ 	.short	0x0000


	//----- nvinfo : EIATTR_MAXREG_COUNT
	.align		4
        /*006c*/ 	.byte	0x03, 0x1b
        /*006e*/ 	.short	0x00ff


	//----- nvinfo : EIATTR_MERCURY_ISA_VERSION
	.align		4
        /*0070*/ 	.byte	0x03, 0x5f
        /*0072*/ 	.short	0x0101


	//----- nvinfo : EIATTR_VRC_CTA_INIT_COUNT
	.align		4
        /*0074*/ 	.byte	0x02, 0x4a
	.zero		1
	.zero		1


	//----- nvinfo : EIATTR_EXIT_INSTR_OFFSETS
	.align		4
        /*0078*/ 	.byte	0x04, 0x1c
        /*007a*/ 	.short	(.L_61 - .L_60)


	//   ....[0]....
.L_60:
        /*007c*/ 	.word	0x000000a0


	//   ....[1]....
        /*0080*/ 	.word	0x00003c10


	//----- nvinfo : EIATTR_CRS_STACK_SIZE
	.align		4
.L_61:
        /*0084*/ 	.byte	0x04, 0x1e
        /*0086*/ 	.short	(.L_63 - .L_62)
.L_62:
        /*0088*/ 	.word	0x00000000


	//----- nvinfo : EIATTR_CBANK_PARAM_SIZE
	.align		4
.L_63:
        /*008c*/ 	.byte	0x03, 0x19
        /*008e*/ 	.short	0x0030


	//----- nvinfo : EIATTR_PARAM_CBANK
	.align		4
        /*0090*/ 	.byte	0x04, 0x0a
        /*0092*/ 	.short	(.L_65 - .L_64)
	.align		4
.L_64:
        /*0094*/ 	.word	index@(.nv.constant0.backpropagation)
        /*0098*/ 	.short	0x0380
        /*009a*/ 	.short	0x0030


	//----- nvinfo : EIATTR_SW_WAR
	.align		4
.L_65:
        /*009c*/ 	.byte	0x04, 0x36
        /*009e*/ 	.short	(.L_67 - .L_66)
.L_66:
        /*00a0*/ 	.word	0x00000008
.L_67:


//--------------------- .nv.info.img_result       --------------------------
	.section	.nv.info.img_result,"",@"SHT_CUDA_INFO"
	.sectionflags	@""
	.align	4


	//----- nvinfo : EIATTR_CUDA_API_VERSION
	.align		4
        /*0000*/ 	.byte	0x04, 0x37
        /*0002*/ 	.short	(.L_69 - .L_68)
.L_68:
        /*0004*/ 	.word	0x00000082


	//----- nvinfo : EIATTR_KPARAM_INFO
	.align		4
.L_69:
        /*0008*/ 	.byte	0x04, 0x17
        /*000a*/ 	.short	(.L_71 - .L_70)
.L_70:
        /*000c*/ 	.word	0x00000000
        /*0010*/ 	.short	0x0005
        /*0012*/ 	.short	0x0028
        /*0014*/ 	.byte	0x00, 0xf0, 0x21, 0x00


	//----- nvinfo : EIATTR_KPARAM_INFO
	.align		4
.L_71:
        /*0018*/ 	.byte	0x04, 0x17
        /*001a*/ 	.short	(.L_73 - .L_72)
.L_72:
        /*001c*/ 	.word	0x00000000
        /*0020*/ 	.short	0x0004
        /*0022*/ 	.short	0x0020
        /*0024*/ 	.byte	0x00, 0xf5, 0x21, 0x00


	//----- nvinfo : EIATTR_KPARAM_INFO
	.align		4
.L_73:
        /*0028*/ 	.byte	0x04, 0x17
        /*002a*/ 	.short	(.L_75 - .L_74)
.L_74:
        /*002c*/ 	.word	0x00000000
        /*0030*/ 	.short	0x0003
        /*0032*/ 	.short	0x0018
        /*0034*/ 	.byte	0x00, 0xf5, 0x21, 0x00


	//----- nvinfo : EIATTR_KPARAM_INFO
	.align		4
.L_75:
        /*0038*/ 	.byte	0x04, 0x17
        /*003a*/ 	.short	(.L_77 - .L_76)
.L_76:
        /*003c*/ 	.word	0x00000000
        /*0040*/ 	.short	0x0002
        /*0042*/ 	.short	0x0010
        /*0044*/ 	.byte	0x00, 0xf5, 0x21, 0x00


	//----- nvinfo : EIATTR_KPARAM_INFO
	.align		4
.L_77:
        /*0048*/ 	.byte	0x04, 0x17
        /*004a*/ 	.short	(.L_79 - .L_78)
.L_78:
        /*004c*/ 	.word	0x00000000
        /*0050*/ 	.short	0x0001
        /*0052*/ 	.short	0x0008
        /*0054*/ 	.byte	0x00, 0xf5, 0x21, 0x00


	//----- nvinfo : EIATTR_KPARAM_INFO
	.align		4
.L_79:
        /*0058*/ 	.byte	0x04, 0x17
        /*005a*/ 	.short	(.L_81 - .L_80)
.L_80:
        /*005c*/ 	.word	0x00000000
        /*0060*/ 	.short	0x0000
        /*0062*/ 	.short	0x0000
        /*0064*/ 	.byte	0x00, 0xf5, 0x21, 0x00


	//----- nvinfo : EIATTR_SPARSE_MMA_MASK
	.align		4
.L_81:
        /*0068*/ 	.byte	0x03, 0x50
        /*006a*/ 	.short	0x0000


	//----- nvinfo : EIATTR_MAXREG_COUNT
	.align		4
        /*006c*/ 	.byte	0x03, 0x1b
        /*006e*/ 	.short	0x00ff


	//----- nvinfo : EIATTR_MERCURY_ISA_VERSION
	.align		4
        /*0070*/ 	.byte	0x03, 0x5f
        /*0072*/ 	.short	0x0101


	//----- nvinfo : EIATTR_VRC_CTA_INIT_COUNT
	.align		4
        /*0074*/ 	.byte	0x02, 0x4a
	.zero		1
	.zero		1


	//----- nvinfo : EIATTR_EXIT_INSTR_OFFSETS
	.align		4
        /*0078*/ 	.byte	0x04, 0x1c
        /*007a*/ 	.short	(.L_83 - .L_82)


	//   ....[0]....
.L_82:
        /*007c*/ 	.word	0x00000080


	//   ....[1]....
        /*0080*/ 	.word	0x00002fb0


	//----- nvinfo : EIATTR_CRS_STACK_SIZE
	.align		4
.L_83:
        /*0084*/ 	.byte	0x04, 0x1e
        /*0086*/ 	.short	(.L_85 - .L_84)
.L_84:
        /*0088*/ 	.word	0x00000000


	//----- nvinfo : EIATTR_CBANK_PARAM_SIZE
	.align		4
.L_85:
        /*008c*/ 	.byte	0x03, 0x19
        /*008e*/ 	.short	0x0030


	//----- nvinfo : EIATTR_PARAM_CBANK
	.align		4
        /*0090*/ 	.byte	0x04, 0x0a
        /*0092*/ 	.short	(.L_87 - .L_86)
	.align		4
.L_86:
        /*0094*/ 	.word	index@(.nv.constant0.img_result)
        /*0098*/ 	.short	0x0380
        /*009a*/ 	.short	0x0030


	//----- nvinfo : EIATTR_SW_WAR
	.align		4
.L_87:
        /*009c*/ 	.byte	0x04, 0x36
        /*009e*/ 	.short	(.L_89 - .L_88)
.L_88:
        /*00a0*/ 	.word	0x00000008
.L_89:


//--------------------- .nv.callgraph             --------------------------
	.section	.nv.callgraph,"",@"SHT_CUDA_CALLGRAPH"
	.align	4
	.sectionentsize	8
	.align		4
        /*0000*/ 	.word	0x00000000
	.align		4
        /*0004*/ 	.word	0xffffffff
	.align		4
        /*0008*/ 	.word	0x00000000
	.align		4
        /*000c*/ 	.word	0xfffffffe
	.align		4
        /*0010*/ 	.word	0x00000000
	.align		4
        /*0014*/ 	.word	0xfffffffd
	.align		4
        /*0018*/ 	.word	0x00000000
	.align		4
        /*001c*/ 	.word	0xfffffffc


//--------------------- .text.average_gradient    --------------------------
	.section	.text.average_gradient,"ax",@progbits
	.align	128
        .global         average_gradient
        .type           average_gradient,@function
        .size           average_gradient,(.L_x_123 - average_gradient)
        .other          average_gradient,@"STO_CUDA_ENTRY STV_DEFAULT"
average_gradient:
.text.average_gradient:
[----:B------:R-:W-:Y:S01]  /*0000*/  LDC R1, c[0x0][0x37c] ;  /* 0x0000df00ff017b82 */ /* 0x000fe20000000800 */
[----:B------:R-:W0:Y:S07]  /*0010*/  S2R R3, SR_TID.X ;  /* 0x0000000000037919 */ /* 0x000e2e0000002100 */
[----:B------:R-:W0:Y:S01]  /*0020*/  S2UR UR4, SR_CTAID.X ;  /* 0x00000000000479c3 */ /* 0x000e220000002500 */
[----:B------:R-:W1:Y:S07]  /*0030*/  LDCU.64 UR8, c[0x0][0x398] ;  /* 0x00007300ff0877ac */ /* 0x000e6e0008000a00 */
[----:B------:R-:W0:Y:S02]  /*0040*/  LDC R2, c[0x0][0x360] ;  /* 0x0000d800ff027b82 */ /* 0x000e240000000800 */
[----:B0-----:R-:W-:-:S05]  /*0050*/  IMAD R2, R2, UR4, R3 ;  /* 0x0000000402027c24 */ /* 0x001fca000f8e0203 */
[----:B-1----:R-:W-:-:S04]  /*0060*/  ISETP.GE.U32.AND P0, PT, R2, UR8, PT ;  /* 0x0000000802007c0c */ /* 0x002fc8000bf06070 */
[----:B------:R-:W-:-:S13]  /*0070*/  ISETP.GE.U32.AND.EX P0, PT, RZ, UR9, PT, P0 ;  /* 0x00000009ff007c0c */ /* 0x000fda000bf06100 */
[----:B------:R-:W-:Y:S05]  /*0080*/  @P0 EXIT ;  /* 0x000000000000094d */ /* 0x000fea0003800000 */
[----:B------:R-:W0:Y:S01]  /*0090*/  LDCU.64 UR10, c[0x0][0x390] ;  /* 0x00007200ff0a77ac */ /* 0x000e220008000a00 */
[----:B------:R-:W-:Y:S01]  /*00a0*/  IMAD.MOV.U32 R9, RZ, RZ, RZ ;  /* 0x000000ffff097224 */ /* 0x000fe200078e00ff */
[----:B------:R-:W1:Y:S01]  /*00b0*/  LDCU.64 UR6, c[0x0][0x358] ;  /* 0x00006b00ff0677ac */ /* 0x000e620008000a00 */
[----:B0-----:R-:W-:-:S04]  /*00c0*/  UISETP.NE.U32.AND UP0, UPT, UR10, URZ, UPT ;  /* 0x000000ff0a00728c */ /* 0x001fc8000bf05070 */
[----:B------:R-:W-:-:S09]  /*00d0*/  UISETP.NE.AND.EX UP0, UPT, UR11, URZ, UPT, UP0 ;  /* 0x000000ff0b00728c */ /* 0x000fd2000bf05300 */
[----:B-1----:R-:W-:Y:S05]  /*00e0*/  BRA.U !UP0, `(.L_x_0) ;  /* 0x0000000108487547 */ /* 0x002fea000b800000 */
[----:B------:R-:W-:Y:S01]  /*00f0*/  CS2R R8, SRZ ;  /* 0x0000000000087805 */ /* 0x000fe2000001ff00 */
[----:B------:R-:W-:Y:S01]  /*0100*/  IMAD.MOV.U32 R5, RZ, RZ, RZ ;  /* 0x000000ffff057224 */ /* 0x000fe200078e00ff */
[----:B------:R-:W0:Y:S01]  /*0110*/  LDCU.64 UR12, c[0x0][0x380] ;  /* 0x00007000ff0c77ac */ /* 0x000e220008000a00 */
[----:B------:R-:W-:-:S05]  /*0120*/  UMOV UR4, URZ ;  /* 0x000000ff00047c82 */ /* 0x000fca0008000000 */
.L_x_1:
[----:B------:R-:W-:Y:S02]  /*0130*/  IMAD R0, R8, UR8, RZ ;  /* 0x0000000808007c24 */ /* 0x000fe4000f8e02ff */
[----:B------:R-:W-:Y:S02]  /*0140*/  IMAD.MOV.U32 R3, RZ, RZ, RZ ;  /* 0x000000ffff037224 */ /* 0x000fe400078e00ff */
[C---:B------:R-:W-:Y:S02]  /*0150*/  IMAD R7, R5.reuse, UR9, R0 ;  /* 0x0000000905077c24 */ /* 0x040fe4000f8e0200 */
[----:B------:R-:W-:-:S04]  /*0160*/  IMAD.WIDE.U32 R4, R5, UR8, R2 ;  /* 0x0000000805047c25 */ /* 0x000fc8000f8e0002 */
[----:B------:R-:W-:Y:S01]  /*0170*/  IMAD.IADD R3, R5, 0x1, R7 ;  /* 0x0000000105037824 */ /* 0x000fe200078e0207 */
[----:B0-----:R-:W-:-:S04]  /*0180*/  LEA R6, P0, R4, UR12, 0x2 ;  /* 0x0000000c04067c11 */ /* 0x001fc8000f8010ff */
[----:B------:R-:W-:-:S05]  /*0190*/  LEA.HI.X R7, R4, UR13, R3, 0x2, P0 ;  /* 0x0000000d04077c11 */ /* 0x000fca00080f1403 */
[----:B------:R-:W2:Y:S01]  /*01a0*/  LDG.E R6, desc[UR6][R6.64] ;  /* 0x0000000606067981 */ /* 0x000ea2000c1e1900 */
[----:B------:R-:W-:-:S04]  /*01b0*/  UIADD3 UR4, UPT, UPT, UR4, 0x1, URZ ;  /* 0x0000000104047890 */ /* 0x000fc8000fffe0ff */
[----:B------:R-:W-:Y:S02]  /*01c0*/  UISETP.GE.U32.AND UP0, UPT, UR4, UR10, UPT ;  /* 0x0000000a0400728c */ /* 0x000fe4000bf06070 */
[----:B------:R-:W-:Y:S02]  /*01d0*/  IMAD.U32 R5, RZ, RZ, UR4 ;  /* 0x00000004ff057e24 */ /* 0x000fe4000f8e00ff */
[----:B------:R-:W-:Y:S01]  /*01e0*/  UISETP.GE.U32.AND.EX UP0, UPT, URZ, UR11, UPT, UP0 ;  /* 0x0000000bff00728c */ /* 0x000fe2000bf06100 */
[----:B--2---:R-:W-:-:S08]  /*01f0*/  FADD R9, R6, R9 ;  /* 0x0000000906097221 */ /* 0x004fd00000000000 */
[----:B------:R-:W-:Y:S05]  /*0200*/  BRA.U !UP0, `(.L_x_1) ;  /* 0xfffffffd08c87547 */ /* 0x000fea000b83ffff */
.L_x_0:
[----:B------:R-:W0:Y:S01]  /*0210*/  LDCU.64 UR4, c[0x0][0x390] ;  /* 0x00007200ff0477ac */ /* 0x000e220008000a00 */
[----:B------:R-:W-:Y:S01]  /*0220*/  BSSY.RECONVERGENT B0, `(.L_x_2) ;  /* 0x000000e000007945 */ /* 0x000fe20003800200 */
[----:B0-----:R-:W0:Y:S08]  /*0230*/  I2F.U64 R6, UR4 ;  /* 0x0000000400067d12 */ /* 0x001e300008301000 */
[----:B0-----:R-:W0:Y:S08]  /*0240*/  MUFU.RCP R3, R6 ;  /* 0x0000000600037308 */ /* 0x001e300000001000 */
[----:B------:R-:W1:Y:S01]  /*0250*/  FCHK P0, R9, R6 ;  /* 0x0000000609007302 */ /* 0x000e620000000000 */
[----:B0-----:R-:W-:-:S04]  /*0260*/  FFMA R0, -R6, R3, 1 ;  /* 0x3f80000006007423 */ /* 0x001fc80000000103 */
[----:B------:R-:W-:-:S04]  /*0270*/  FFMA R0, R3, R0, R3 ;  /* 0x0000000003007223 */ /* 0x000fc80000000003 */
[----:B------:R-:W-:-:S04]  /*0280*/  FFMA R3, R0, R9, RZ ;  /* 0x0000000900037223 */ /* 0x000fc800000000ff */
[----:B------:R-:W-:-:S04]  /*0290*/  FFMA R4, -R6, R3, R9 ;  /* 0x0000000306047223 */ /* 0x000fc80000000109 */
[----:B------:R-:W-:Y:S01]  /*02a0*/  FFMA R3, R0, R4, R3 ;  /* 0x0000000400037223 */ /* 0x000fe20000000003 */
[----:B-1----:R-:W-:Y:S06]  /*02b0*/  @!P0 BRA `(.L_x_3) ;  /* 0x0000000000108947 */ /* 0x002fec0003800000 */
[----:B------:R-:W-:Y:S01]  /*02c0*/  IMAD.MOV.U32 R3, RZ, RZ, R9 ;  /* 0x000000ffff037224 */ /* 0x000fe200078e0009 */
[----:B------:R-:W-:-:S07]  /*02d0*/  MOV R4, 0x2f0 ;  /* 0x000002f000047802 */ /* 0x000fce0000000f00 */
[----:B------:R-:W-:Y:S05]  /*02e0*/  CALL.REL.NOINC `($__internal_0_$__cuda_sm3x_div_rn_noftz_f32_slowpath) ;  /* 0x00000000001c7944 */ /* 0x000fea0003c00000 */
[----:B------:R-:W-:-:S07]  /*02f0*/  IMAD.MOV.U32 R3, RZ, RZ, R0 ;  /* 0x000000ffff037224 */ /* 0x000fce00078e0000 */
.L_x_3:
[----:B------:R-:W-:Y:S05]  /*0300*/  BSYNC.RECONVERGENT B0 ;  /* 0x0000000000007941 */ /* 0x000fea0003800200 */
.L_x_2:
[----:B------:R-:W0:Y:S02]  /*0310*/  LDCU.64 UR4, c[0x0][0x388] ;  /* 0x00007100ff0477ac */ /* 0x000e240008000a00 */
[----:B0-----:R-:W-:-:S04]  /*0320*/  LEA R4, P0, R2, UR4, 0x2 ;  /* 0x0000000402047c11 */ /* 0x001fc8000f8010ff */
[----:B------:R-:W-:-:S05]  /*0330*/  LEA.HI.X R5, R2, UR5, RZ, 0x2, P0 ;  /* 0x0000000502057c11 */ /* 0x000fca00080f14ff */
[----:B------:R-:W-:Y:S01]  /*0340*/  STG.E desc[UR6][R4.64], R3 ;  /* 0x0000000304007986 */ /* 0x000fe2000c101906 */
[----:B------:R-:W-:Y:S05]  /*0350*/  EXIT ;  /* 0x000000000000794d */ /* 0x000fea0003800000 */
        .weak           $__internal_0_$__cuda_sm3x_div_rn_noftz_f32_slowpath
        .type           $__internal_0_$__cuda_sm3x_div_rn_noftz_f32_slowpath,@function
        .size           $__internal_0_$__cuda_sm3x_div_rn_noftz_f32_slowpath,(.L_x_123 - $__internal_0_$__cuda_sm3x_div_rn_noftz_f32_slowpath)
$__internal_0_$__cuda_sm3x_div_rn_noftz_f32_slowpath:
[----:B------:R-:W-:Y:S01]  /*0360*/  SHF.R.U32.HI R5, RZ, 0x17, R6 ;  /* 0x00000017ff057819 */ /* 0x000fe20000011606 */
[----:B------:R-:W-:Y:S01]  /*0370*/  BSSY.RECONVERGENT B1, `(.L_x_4) ;  /* 0x0000063000017945 */ /* 0x000fe20003800200 */
[----:B------:R-:W-:Y:S02]  /*0380*/  SHF.R.U32.HI R0, RZ, 0x17, R3 ;  /* 0x00000017ff007819 */ /* 0x000fe40000011603 */
[----:B------:R-:W-:Y:S02]  /*0390*/  LOP3.LUT R5, R5, 0xff, RZ, 0xc0, !PT ;  /* 0x000000ff05057812 */ /* 0x000fe400078ec0ff */
[----:B------:R-:W-:-:S03]  /*03a0*/  LOP3.LUT R10, R0, 0xff, RZ, 0xc0, !PT ;  /* 0x000000ff000a7812 */ /* 0x000fc600078ec0ff */
[----:B------:R-:W-:Y:S02]  /*03b0*/  VIADD R8, R5, 0xffffffff ;  /* 0xffffffff05087836 */ /* 0x000fe40000000000 */
[----:B------:R-:W-:-:S03]  /*03c0*/  VIADD R9, R10, 0xffffffff ;  /* 0xffffffff0a097836 */ /* 0x000fc60000000000 */
[----:B------:R-:W-:-:S04]  /*03d0*/  ISETP.GT.U32.AND P0, PT, R8, 0xfd, PT ;  /* 0x000000fd0800780c */ /* 0x000fc80003f04070 */
[----:B------:R-:W-:-:S13]  /*03e0*/  ISETP.GT.U32.OR P0, PT, R9, 0xfd, P0 ;  /* 0x000000fd0900780c */ /* 0x000fda0000704470 */
[----:B------:R-:W-:Y:S01]  /*03f0*/  @!P0 IMAD.MOV.U32 R7, RZ, RZ, RZ ;  /* 0x000000ffff078224 */ /* 0x000fe200078e00ff */
[----:B------:R-:W-:Y:S06]  /*0400*/  @!P0 BRA `(.L_x_5) ;  /* 0x0000000000608947 */ /* 0x000fec0003800000 */
[----:B------:R-:W-:Y:S01]  /*0410*/  FSETP.GTU.FTZ.AND P0, PT, |R3|, +INF , PT ;  /* 0x7f8000000300780b */ /* 0x000fe20003f1c200 */
[----:B------:R-:W-:Y:S01]  /*0420*/  IMAD.MOV.U32 R0, RZ, RZ, R6 ;  /* 0x000000ffff007224 */ /* 0x000fe200078e0006 */
[----:B------:R-:W-:-:S04]  /*0430*/  FSETP.GTU.FTZ.AND P1, PT, |R6|, +INF , PT ;  /* 0x7f8000000600780b */ /* 0x000fc80003f3c200 */
[----:B------:R-:W-:-:S13]  /*0440*/  PLOP3.LUT P0, PT, P0, P1, PT, 0xf8, 0x8f ;  /* 0x00000000008f781c */ /* 0x000fda0000703f70 */
[----:B------:R-:W-:Y:S05]  /*0450*/  @P0 BRA `(.L_x_6) ;  /* 0x00000004004c0947 */ /* 0x000fea0003800000 */
[----:B------:R-:W-:-:S13]  /*0460*/  LOP3.LUT P0, RZ, R6, 0x7fffffff, R3, 0xc8, !PT ;  /* 0x7fffffff06ff7812 */ /* 0x000fda000780c803 */
[----:B------:R-:W-:Y:S05]  /*0470*/  @!P0 BRA `(.L_x_7) ;  /* 0x00000004003c8947 */ /* 0x000fea0003800000 */
[C---:B------:R-:W-:Y:S02]  /*0480*/  FSETP.NEU.FTZ.AND P2, PT, |R3|.reuse, +INF , PT ;  /* 0x7f8000000300780b */ /* 0x040fe40003f5d200 */
[----:B------:R-:W-:Y:S02]  /*0490*/  FSETP.NEU.FTZ.AND P1, PT, |R0|, +INF , PT ;  /* 0x7f8000000000780b */ /* 0x000fe40003f3d200 */
[----:B------:R-:W-:-:S11]  /*04a0*/  FSETP.NEU.FTZ.AND P0, PT, |R3|, +INF , PT ;  /* 0x7f8000000300780b */ /* 0x000fd60003f1d200 */
[----:B------:R-:W-:Y:S05]  /*04b0*/  @!P1 BRA !P2, `(.L_x_7) ;  /* 0x00000004002c9947 */ /* 0x000fea0005000000 */
[----:B------:R-:W-:-:S04]  /*04c0*/  LOP3.LUT P2, RZ, R3, 0x7fffffff, RZ, 0xc0, !PT ;  /* 0x7fffffff03ff7812 */ /* 0x000fc8000784c0ff */
[----:B------:R-:W-:-:S13]  /*04d0*/  PLOP3.LUT P1, PT, P1, P2, PT, 0x2f, 0xf2 ;  /* 0x0000000000f2781c */ /* 0x000fda0000f24577 */
[----:B------:R-:W-:Y:S05]  /*04e0*/  @P1 BRA `(.L_x_8) ;  /* 0x0000000400181947 */ /* 0x000fea0003800000 */
[----:B------:R-:W-:-:S04]  /*04f0*/  LOP3.LUT P1, RZ, R6, 0x7fffffff, RZ, 0xc0, !PT ;  /* 0x7fffffff06ff7812 */ /* 0x000fc8000782c0ff */
[----:B------:R-:W-:-:S13]  /*0500*/  PLOP3.LUT P0, PT, P0, P1, PT, 0x2f, 0xf2 ;  /* 0x0000000000f2781c */ /* 0x000fda0000702577 */
[----:B------:R-:W-:Y:S05]  /*0510*/  @P0 BRA `(.L_x_9) ;  /* 0x0000000400000947 */ /* 0x000fea0003800000 */
[----:B------:R-:W-:Y:S02]  /*0520*/  ISETP.GE.AND P0, PT, R9, RZ, PT ;  /* 0x000000ff0900720c */ /* 0x000fe40003f06270 */
[----:B------:R-:W-:-:S11]  /*0530*/  ISETP.GE.AND P1, PT, R8, RZ, PT ;  /* 0x000000ff0800720c */ /* 0x000fd60003f26270 */
[----:B------:R-:W-:Y:S02]  /*0540*/  @P0 IMAD.MOV.U32 R7, RZ, RZ, RZ ;  /* 0x000000ffff070224 */ /* 0x000fe400078e00ff */
[----:B------:R-:W-:Y:S01]  /*0550*/  @!P0 FFMA R3, R3, 1.84467440737095516160e+19, RZ ;  /* 0x5f80000003038823 */ /* 0x000fe200000000ff */
[----:B------:R-:W-:Y:S02]  /*0560*/  @!P0 IMAD.MOV.U32 R7, RZ, RZ, -0x40 ;  /* 0xffffffc0ff078424 */ /* 0x000fe400078e00ff */
[----:B------:R-:W-:Y:S02]  /*0570*/  @!P1 FFMA R6, R0, 1.84467440737095516160e+19, RZ ;  /* 0x5f80000000069823 */ /* 0x000fe400000000ff */
[----:B------:R-:W-:-:S07]  /*0580*/  @!P1 VIADD R7, R7, 0x40 ;  /* 0x0000004007079836 */ /* 0x000fce0000000000 */
.L_x_5:
[----:B------:R-:W-:Y:S01]  /*0590*/  LEA R9, R5, 0xc0800000, 0x17 ;  /* 0xc080000005097811 */ /* 0x000fe200078eb8ff */
[----:B------:R-:W-:Y:S04]  /*05a0*/  BSSY.RECONVERGENT B2, `(.L_x_10) ;  /* 0x0000036000027945 */ /* 0x000fe80003800200 */
[----:B------:R-:W-:Y:S02]  /*05b0*/  IMAD.IADD R9, R6, 0x1, -R9 ;  /* 0x0000000106097824 */ /* 0x000fe400078e0a09 */
[----:B------:R-:W-:Y:S02]  /*05c0*/  VIADD R6, R10, 0xffffff81 ;  /* 0xffffff810a067836 */ /* 0x000fe40000000000 */
[----:B------:R-:W0:Y:S01]  /*05d0*/  MUFU.RCP R8, R9 ;  /* 0x0000000900087308 */ /* 0x000e220000001000 */
[----:B------:R-:W-:Y:S01]  /*05e0*/  FADD.FTZ R11, -R9, -RZ ;  /* 0x800000ff090b7221 */ /* 0x000fe20000010100 */
[C---:B------:R-:W-:Y:S01]  /*05f0*/  IMAD R0, R6.reuse, -0x800000, R3 ;  /* 0xff80000006007824 */ /* 0x040fe200078e0203 */
[----:B------:R-:W-:-:S05]  /*0600*/  IADD3 R6, PT, PT, R6, 0x7f, -R5 ;  /* 0x0000007f06067810 */ /* 0x000fca0007ffe805 */
[----:B------:R-:W-:Y:S02]  /*0610*/  IMAD.IADD R6, R6, 0x1, R7 ;  /* 0x0000000106067824 */ /* 0x000fe400078e0207 */
[----:B0-----:R-:W-:-:S04]  /*0620*/  FFMA R13, R8, R11, 1 ;  /* 0x3f800000080d7423 */ /* 0x001fc8000000000b */
[----:B------:R-:W-:-:S04]  /*0630*/  FFMA R10, R8, R13, R8 ;  /* 0x0000000d080a7223 */ /* 0x000fc80000000008 */
[----:B------:R-:W-:-:S04]  /*0640*/  FFMA R3, R0, R10, RZ ;  /* 0x0000000a00037223 */ /* 0x000fc800000000ff */
[----:B------:R-:W-:-:S04]  /*0650*/  FFMA R8, R11, R3, R0 ;  /* 0x000000030b087223 */ /* 0x000fc80000000000 */
[----:B------:R-:W-:-:S04]  /*0660*/  FFMA R13, R10, R8, R3 ;  /* 0x000000080a0d7223 */ /* 0x000fc80000000003 */
[----:B------:R-:W-:-:S04]  /*0670*/  FFMA R8, R11, R13, R0 ;  /* 0x0000000d0b087223 */ /* 0x000fc80000000000 */
[----:B------:R-:W-:-:S05]  /*0680*/  FFMA R0, R10, R8, R13 ;  /* 0x000000080a007223 */ /* 0x000fca000000000d */
[----:B------:R-:W-:-:S04]  /*0690*/  SHF.R.U32.HI R3, RZ, 0x17, R0 ;  /* 0x00000017ff037819 */ /* 0x000fc80000011600 */
[----:B------:R-:W-:-:S05]  /*06a0*/  LOP3.LUT R3, R3, 0xff, RZ, 0xc0, !PT ;  /* 0x000000ff03037812 */ /* 0x000fca00078ec0ff */
[----:B------:R-:W-:-:S04]  /*06b0*/  IMAD.IADD R7, R3, 0x1, R6 ;  /* 0x0000000103077824 */ /* 0x000fc800078e0206 */
[----:B------:R-:W-:-:S05]  /*06c0*/  VIADD R3, R7, 0xffffffff ;  /* 0xffffffff07037836 */ /* 0x000fca0000000000 */
[----:B------:R-:W-:-:S13]  /*06d0*/  ISETP.GE.U32.AND P0, PT, R3, 0xfe, PT ;  /* 0x000000fe0300780c */ /* 0x000fda0003f06070 */
[----:B------:R-:W-:Y:S05]  /*06e0*/  @!P0 BRA `(.L_x_11) ;  /* 0x0000000000808947 */ /* 0x000fea0003800000 */
[----:B------:R-:W-:-:S13]  /*06f0*/  ISETP.GT.AND P0, PT, R7, 0xfe, PT ;  /* 0x000000fe0700780c */ /* 0x000fda0003f04270 */
[----:B------:R-:W-:Y:S05]  /*0700*/  @P0 BRA `(.L_x_12) ;  /* 0x00000000006c0947 */ /* 0x000fea0003800000 */
[----:B------:R-:W-:-:S13]  /*0710*/  ISETP.GE.AND P0, PT, R7, 0x1, PT ;  /* 0x000000010700780c */ /* 0x000fda0003f06270 */
[----:B------:R-:W-:Y:S05]  /*0720*/  @P0 BRA `(.L_x_13) ;  /* 0x0000000000740947 */ /* 0x000fea0003800000 */
[----:B------:R-:W-:Y:S02]  /*0730*/  ISETP.GE.AND P0, PT, R7, -0x18, PT ;  /* 0xffffffe80700780c */ /* 0x000fe40003f06270 */
[----:B------:R-:W-:-:S11]  /*0740*/  LOP3.LUT R0, R0, 0x80000000, RZ, 0xc0, !PT ;  /* 0x8000000000007812 */ /* 0x000fd600078ec0ff */
[----:B------:R-:W-:Y:S05]  /*0750*/  @!P0 BRA `(.L_x_13) ;  /* 0x0000000000688947 */ /* 0x000fea0003800000 */
[CCC-:B------:R-:W-:Y:S01]  /*0760*/  FFMA.RZ R3, R10.reuse, R8.reuse, R13.reuse ;  /* 0x000000080a037223 */ /* 0x1c0fe2000000c00d */
[CCC-:B------:R-:W-:Y:S01]  /*0770*/  FFMA.RM R6, R10.reuse, R8.reuse, R13.reuse ;  /* 0x000000080a067223 */ /* 0x1c0fe2000000400d */
[C---:B------:R-:W-:Y:S02]  /*0780*/  ISETP.NE.AND P2, PT, R7.reuse, RZ, PT ;  /* 0x000000ff0700720c */ /* 0x040fe40003f45270 */
[----:B------:R-:W-:Y:S02]  /*0790*/  ISETP.NE.AND P1, PT, R7, RZ, PT ;  /* 0x000000ff0700720c */ /* 0x000fe40003f25270 */
[----:B------:R-:W-:Y:S01]  /*07a0*/  LOP3.LUT R5, R3, 0x7fffff, RZ, 0xc0, !PT ;  /* 0x007fffff03057812 */ /* 0x000fe200078ec0ff */
[----:B------:R-:W-:Y:S01]  /*07b0*/  FFMA.RP R3, R10, R8, R13 ;  /* 0x000000080a037223 */ /* 0x000fe2000000800d */
[----:B------:R-:W-:Y:S02]  /*07c0*/  VIADD R8, R7, 0x20 ;  /* 0x0000002007087836 */ /* 0x000fe40000000000 */
[----:B------:R-:W-:Y:S01]  /*07d0*/  LOP3.LUT R5, R5, 0x800000, RZ, 0xfc, !PT ;  /* 0x0080000005057812 */ /* 0x000fe200078efcff */
[----:B------:R-:W-:Y:S01]  /*07e0*/  IMAD.MOV R7, RZ, RZ, -R7 ;  /* 0x000000ffff077224 */ /* 0x000fe200078e0a07 */
[----:B------:R-:W-:-:S02]  /*07f0*/  FSETP.NEU.FTZ.AND P0, PT, R3, R6, PT ;  /* 0x000000060300720b */ /* 0x000fc40003f1d000 */
[----:B------:R-:W-:Y:S02]  /*0800*/  SHF.L.U32 R8, R5, R8, RZ ;  /* 0x0000000805087219 */ /* 0x000fe400000006ff */
[----:B------:R-:W-:Y:S02]  /*0810*/  SEL R6, R7, RZ, P2 ;  /* 0x000000ff07067207 */ /* 0x000fe40001000000 */
[----:B------:R-:W-:Y:S02]  /*0820*/  ISETP.NE.AND P1, PT, R8, RZ, P1 ;  /* 0x000000ff0800720c */ /* 0x000fe40000f25270 */
[----:B------:R-:W-:Y:S02]  /*0830*/  SHF.R.U32.HI R6, RZ, R6, R5 ;  /* 0x00000006ff067219 */ /* 0x000fe40000011605 */
[----:B------:R-:W-:Y:S02]  /*0840*/  PLOP3.LUT P0, PT, P0, P1, PT, 0xf8, 0x8f ;  /* 0x00000000008f781c */ /* 0x000fe40000703f70 */
[----:B------:R-:W-:-:S02]  /*0850*/  SHF.R.U32.HI R8, RZ, 0x1, R6 ;  /* 0x00000001ff087819 */ /* 0x000fc40000011606 */
[----:B------:R-:W-:-:S04]  /*0860*/  SEL R3, RZ, 0x1, !P0 ;  /* 0x00000001ff037807 */ /* 0x000fc80004000000 */
[----:B------:R-:W-:-:S04]  /*0870*/  LOP3.LUT R3, R3, 0x1, R8, 0xf8, !PT ;  /* 0x0000000103037812 */ /* 0x000fc800078ef808 */
[----:B------:R-:W-:-:S05]  /*0880*/  LOP3.LUT R3, R3, R6, RZ, 0xc0, !PT ;  /* 0x0000000603037212 */ /* 0x000fca00078ec0ff */
[----:B------:R-:W-:-:S05]  /*0890*/  IMAD.IADD R3, R8, 0x1, R3 ;  /* 0x0000000108037824 */ /* 0x000fca00078e0203 */
[----:B------:R-:W-:Y:S01]  /*08a0*/  LOP3.LUT R0, R3, R0, RZ, 0xfc, !PT ;  /* 0x0000000003007212 */ /* 0x000fe200078efcff */
[----:B------:R-:W-:Y:S06]  /*08b0*/  BRA `(.L_x_13) ;  /* 0x0000000000107947 */ /* 0x000fec0003800000 */
.L_x_12:
[----:B------:R-:W-:-:S04]  /*08c0*/  LOP3.LUT R0, R0, 0x80000000, RZ, 0xc0, !PT ;  /* 0x8000000000007812 */ /* 0x000fc800078ec0ff */
[----:B------:R-:W-:Y:S01]  /*08d0*/  LOP3.LUT R0, R0, 0x7f800000, RZ, 0xfc, !PT ;  /* 0x7f80000000007812 */ /* 0x000fe200078efcff */
[----:B------:R-:W-:Y:S06]  /*08e0*/  BRA `(.L_x_13) ;  /* 0x0000000000047947 */ /* 0x000fec0003800000 */
.L_x_11:
[----:B------:R-:W-:-:S07]  /*08f0*/  IMAD R0, R6, 0x800000, R0 ;  /* 0x0080000006007824 */ /* 0x000fce00078e0200 */
.L_x_13:
[----:B------:R-:W-:Y:S05]  /*0900*/  BSYNC.RECONVERGENT B2 ;  /* 0x0000000000027941 */ /* 0x000fea0003800200 */
.L_x_10:
[----:B------:R-:W-:Y:S05]  /*0910*/  BRA `(.L_x_14) ;  /* 0x0000000000207947 */ /* 0x000fea0003800000 */
.L_x_9:
[----:B------:R-:W-:-:S04]  /*0920*/  LOP3.LUT R0, R6, 0x80000000, R3, 0x48, !PT ;  /* 0x8000000006007812 */ /* 0x000fc800078e4803 */
[----:B------:R-:W-:Y:S01]  /*0930*/  LOP3.LUT R0, R0, 0x7f800000, RZ, 0xfc, !PT ;  /* 0x7f80000000007812 */ /* 0x000fe200078efcff */
[----:B------:R-:W-:Y:S06]  /*0940*/  BRA `(.L_x_14) ;  /* 0x0000000000147947 */ /* 0x000fec0003800000 */
.L_x_8:
[----:B------:R-:W-:Y:S01]  /*0950*/  LOP3.LUT R0, R6, 0x80000000, R3, 0x48, !PT ;  /* 0x8000000006007812 */ /* 0x000fe200078e4803 */
[----:B------:R-:W-:Y:S06]  /*0960*/  BRA `(.L_x_14) ;  /* 0x00000000000c7947 */ /* 0x000fec0003800000 */
.L_x_7:
[----:B------:R-:W0:Y:S01]  /*0970*/  MUFU.RSQ R0, -QNAN ;  /* 0xffc0000000007908 */ /* 0x000e220000001400 */
[----:B------:R-:W-:Y:S05]  /*0980*/  BRA `(.L_x_14) ;  /* 0x0000000000047947 */ /* 0x000fea0003800000 */
.L_x_6:
[----:B------:R-:W-:-:S07]  /*0990*/  FADD.FTZ R0, R3, R0 ;  /* 0x0000000003007221 */ /* 0x000fce0000010000 */
.L_x_14:
[----:B------:R-:W-:Y:S05]  /*09a0*/  BSYNC.RECONVERGENT B1 ;  /* 0x0000000000017941 */ /* 0x000fea0003800200 */
.L_x_4:
[----:B------:R-:W-:-:S04]  /*09b0*/  IMAD.MOV.U32 R5, RZ, RZ, 0x0 ;  /* 0x00000000ff057424 */ /* 0x000fc800078e00ff */
[----:B0-----:R-:W-:Y:S05]  /*09c0*/  RET.REL.NODEC R4 `(average_gradient) ;  /* 0xfffffff4048c7950 */ /* 0x001fea0003c3ffff */
.L_x_15:
[----:B------:R-:W-:-:S00]  /*09d0*/  BRA `(.L_x_15) ;  /* 0xfffffffc00fc7947 */ /* 0x000fc0000383ffff */
[----:B------:R-:W-:-:S00]  /*09e0*/  NOP ;  /* 0x0000000000007918 */ /* 0x000fc00000000000 */
        /* <DEDUP_REMOVED lines=9> */
.L_x_123:


//--------------------- .text.backpropagation     --------------------------
	.section	.text.backpropagation,"ax",@progbits
	.align	128
        .global         backpropagation
        .type           backpropagation,@function
        .size           backpropagation,(.L_x_124 - backpropagation)
        .other          backpropagation,@"STO_CUDA_ENTRY STV_DEFAULT"
backpropagation:
.text.backpropagation:
[----:B------:R-:W0:Y:S01]  /*0000*/  LDC R1, c[0x0][0x37c] ;  /* 0x0000df00ff017b82 */ /* 0x000e220000000800 */
[----:B------:R-:W1:Y:S07]  /*0010*/  S2R R3, SR_TID.X ;  /* 0x0000000000037919 */ /* 0x000e6e0000002100 */
[----:B------:R-:W1:Y:S01]  /*0020*/  S2UR UR4, SR_CTAID.X ;  /* 0x00000000000479c3 */ /* 0x000e620000002500 */
[----:B------:R-:W2:Y:S01]  /*0030*/  LDCU.64 UR6, c[0x0][0x3a8] ;  /* 0x00007500ff0677ac */ /* 0x000ea20008000a00 */
[----:B0-----:R-:W-:-:S04]  /*0040*/  IADD3 R1, PT, PT, R1, -0x28, RZ ;  /* 0xffffffd801017810 */ /* 0x001fc80007ffe0ff */
[----:B------:R-:W-:Y:S02]  /*0050*/  R2UR UR8, R1 ;  /* 0x00000000010872ca */ /* 0x000fe400000e0000 */
[----:B------:R-:W1:Y:S02]  /*0060*/  LDC R0, c[0x0][0x360] ;  /* 0x0000d800ff007b82 */ /* 0x000e640000000800 */
[----:B-1----:R-:W-:-:S05]  /*0070*/  IMAD R0, R0, UR4, R3 ;  /* 0x0000000400007c24 */ /* 0x002fca000f8e0203 */
[----:B--2---:R-:W-:-:S04]  /*0080*/  ISETP.GE.U32.AND P0, PT, R0, UR6, PT ;  /* 0x0000000600007c0c */ /* 0x004fc8000bf06070 */
[----:B------:R-:W-:-:S13]  /*0090*/  ISETP.GE.U32.AND.EX P0, PT, RZ, UR7, PT, P0 ;  /* 0x00000007ff007c0c */ /* 0x000fda000bf06100 */
[----:B------:R-:W-:Y:S05]  /*00a0*/  @P0 EXIT ;  /* 0x000000000000094d */ /* 0x000fea0003800000 */
[----:B------:R-:W0:Y:S01]  /*00b0*/  LDCU.64 UR4, c[0x0][0x398] ;  /* 0x00007300ff0477ac */ /* 0x000e220008000a00 */
[----:B------:R-:W1:Y:S01]  /*00c0*/  LDCU.64 UR6, c[0x0][0x358] ;  /* 0x00006b00ff0677ac */ /* 0x000e620008000a00 */
[----:B------:R-:W-:Y:S01]  /*00d0*/  HFMA2 R5, -RZ, RZ, 1.875, 0 ;  /* 0x3f800000ff057431 */ /* 0x000fe200000001ff */
[----:B------:R-:W-:Y:S01]  /*00e0*/  STL.64 [UR8], RZ ;  /* 0x000000ffff007987 */ /* 0x000fe20008100a08 */
[----:B------:R-:W2:Y:S01]  /*00f0*/  LDC.64 R36, c[0x0][0x388] ;  /* 0x0000e200ff247b82 */ /* 0x000ea20000000a00 */
[----:B0-----:R-:W-:-:S04]  /*0100*/  IADD3 R2, P0, PT, R0, UR4, RZ ;  /* 0x0000000400027c10 */ /* 0x001fc8000ff1e0ff */
[----:B------:R-:W-:-:S05]  /*0110*/  IADD3.X R3, PT, PT, RZ, UR5, RZ, P0, !PT ;  /* 0x00000005ff037c10 */ /* 0x000fca00087fe4ff */
[----:B-1----:R-:W3:Y:S04]  /*0120*/  LDG.E.U8 R2, desc[UR6][R2.64] ;  /* 0x0000000602027981 */ /* 0x002ee8000c1e1100 */
[----:B------:R-:W-:Y:S04]  /*0130*/  STL.64 [UR8+0x8], RZ ;  /* 0x000008ffff007987 */ /* 0x000fe80008100a08 */
[----:B------:R-:W-:Y:S04]  /*0140*/  STL.64 [UR8+0x10], RZ ;  /* 0x000010ffff007987 */ /* 0x000fe80008100a08 */
[----:B------:R-:W-:Y:S04]  /*0150*/  STL.64 [UR8+0x18], RZ ;  /* 0x000018ffff007987 */ /* 0x000fe80008100a08 */
[----:B------:R-:W-:Y:S01]  /*0160*/  STL.64 [UR8+0x20], RZ ;  /* 0x000020ffff007987 */ /* 0x000fe20008100a08 */
[----:B---3--:R-:W-:-:S05]  /*0170*/  LEA R4, R2, UR8, 0x2 ;  /* 0x0000000802047c11 */ /* 0x008fca000f8e10ff */
[----:B------:R0:W-:Y:S04]  /*0180*/  STL [R4], R5 ;  /* 0x0000000504007387 */ /* 0x0001e80000100800 */
[----:B------:R-:W5:Y:S04]  /*0190*/  LDL.64 R22, [UR8] ;  /* 0x00000008ff167983 */ /* 0x000f680008100a00 */
[----:B------:R-:W5:Y:S04]  /*01a0*/  LDL.64 R24, [UR8+0x8] ;  /* 0x00000808ff187983 */ /* 0x000f680008100a00 */
[----:B------:R-:W5:Y:S04]  /*01b0*/  LDL.64 R26, [UR8+0x10] ;  /* 0x00001008ff1a7983 */ /* 0x000f680008100a00 */
[----:B------:R-:W5:Y:S04]  /*01c0*/  LDL.64 R28, [UR8+0x18] ;  /* 0x00001808ff1c7983 */ /* 0x000f680008100a00 */
[----:B------:R-:W5:Y:S01]  /*01d0*/  LDL.64 R30, [UR8+0x20] ;  /* 0x00002008ff1e7983 */ /* 0x000f620008100a00 */
[C---:B------:R-:W-:Y:S01]  /*01e0*/  IMAD R33, R0.reuse, 0x2a, RZ ;  /* 0x0000002a00217824 */ /* 0x040fe200078e02ff */
[----:B0-----:R-:W-:Y:S01]  /*01f0*/  MOV R4, RZ ;  /* 0x000000ff00047202 */ /* 0x001fe20000000f00 */
[----:B------:R-:W-:-:S03]  /*0200*/  IMAD R2, R0, 0x310, RZ ;  /* 0x0000031000027824 */ /* 0x000fc600078e02ff */
[C---:B------:R-:W-:Y:S02]  /*0210*/  IADD3 R35, PT, PT, R33.reuse, 0x10, RZ ;  /* 0x0000001021237810 */ /* 0x040fe40007ffe0ff */
[C---:B------:R-:W-:Y:S01]  /*0220*/  IADD3 R3, PT, PT, R33.reuse, 0x20, RZ ;  /* 0x0000002021037810 */ /* 0x040fe20007ffe0ff */
[----:B--2---:R-:W-:-:S04]  /*0230*/  IMAD.WIDE.U32 R32, R33, 0x4, R36 ;  /* 0x0000000421207825 */ /* 0x004fc800078e0024 */
[----:B------:R-:W-:-:S04]  /*0240*/  IMAD.WIDE.U32 R34, R35, 0x4, R36 ;  /* 0x0000000423227825 */ /* 0x000fc800078e0024 */
[----:B------:R-:W-:-:S04]  /*0250*/  IMAD.WIDE.U32 R36, R3, 0x4, R36 ;  /* 0x0000000403247825 */ /* 0x000fc800078e0024 */
[----:B------:R-:W-:-:S07]  /*0260*/  IMAD R3, R0, 0x32ca, RZ ;  /* 0x000032ca00037824 */ /* 0x000fce00078e02ff */
.L_x_21:
[----:B------:R-:W2:Y:S04]  /*0270*/  LDG.E R12, desc[UR6][R36.64+0x4] ;  /* 0x00000406240c7981 */ /* 0x000ea8000c1e1900 */
[----:B------:R-:W3:Y:S04]  /*0280*/  LDG.E R9, desc[UR6][R36.64] ;  /* 0x0000000624097981 */ /* 0x000ee8000c1e1900 */
[----:B------:R-:W4:Y:S04]  /*0290*/  LDG.E R13, desc[UR6][R36.64+0x8] ;  /* 0x00000806240d7981 */ /* 0x000f28000c1e1900 */
[----:B------:R-:W4:Y:S04]  /*02a0*/  LDG.E R14, desc[UR6][R36.64+0xc] ;  /* 0x00000c06240e7981 */ /* 0x000f28000c1e1900 */
[----:B------:R-:W4:Y:S04]  /*02b0*/  LDG.E R15, desc[UR6][R36.64+0x10] ;  /* 0x00001006240f7981 */ /* 0x000f28000c1e1900 */
[----:B------:R-:W4:Y:S04]  /*02c0*/  LDG.E R18, desc[UR6][R36.64+0x14] ;  /* 0x0000140624127981 */ /* 0x000f28000c1e1900 */
[----:B------:R-:W4:Y:S04]  /*02d0*/  LDG.E R19, desc[UR6][R36.64+0x18] ;  /* 0x0000180624137981 */ /* 0x000f28000c1e1900 */
[----:B------:R-:W4:Y:S04]  /*02e0*/  LDG.E R47, desc[UR6][R36.64+0x20] ;  /* 0x00002006242f7981 */ /* 0x000f28000c1e1900 */
[----:B-1----:R-:W4:Y:S04]  /*02f0*/  LDG.E R6, desc[UR6][R36.64+0x24] ;  /* 0x0000240624067981 */ /* 0x002f28000c1e1900 */
[----:B------:R-:W4:Y:S01]  /*0300*/  LDG.E R20, desc[UR6][R36.64+0x1c] ;  /* 0x00001c0624147981 */ /* 0x000f22000c1e1900 */
[----:B------:R-:W-:-:S05]  /*0310*/  IMAD.WIDE.U32 R10, R4, 0x4, R32 ;  /* 0x00000004040a7825 */ /* 0x000fca00078e0020 */
[----:B-----5:R0:W5:Y:S01]  /*0320*/  LDG.E R5, desc[UR6][R10.64] ;  /* 0x000000060a057981 */ /* 0x020162000c1e1900 */
[----:B------:R-:W-:Y:S02]  /*0330*/  MOV R50, RZ ;  /* 0x000000ff00327202 */ /* 0x000fe40000000f00 */
[----:B------:R-:W-:Y:S01]  /*0340*/  MOV R49, RZ ;  /* 0x000000ff00317202 */ /* 0x000fe20000000f00 */
[----:B--2---:R-:W-:Y:S01]  /*0350*/  FADD R17, -R12, 1 ;  /* 0x3f8000000c117421 */ /* 0x004fe20000000100 */
[----:B---3--:R-:W-:-:S03]  /*0360*/  FADD R0, -R9, 1 ;  /* 0x3f80000009007421 */ /* 0x008fc60000000100 */
[----:B------:R-:W-:Y:S01]  /*0370*/  FMUL R8, R12, R17 ;  /* 0x000000110c087220 */ /* 0x000fe20000400000 */
[----:B----4-:R-:W-:Y:S01]  /*0380*/  FADD R16, -R13, 1 ;  /* 0x3f8000000d107421 */ /* 0x010fe20000000100 */
[----:B------:R-:W-:Y:S01]  /*0390*/  FMUL R7, R9, R0 ;  /* 0x0000000009077220 */ /* 0x000fe20000400000 */
[----:B------:R-:W-:Y:S01]  /*03a0*/  FADD R0, -R22, R9 ;  /* 0x0000000916007221 */ /* 0x000fe20000000100 */
[C---:B------:R-:W-:Y:S01]  /*03b0*/  FADD R17, -R14.reuse, 1 ;  /* 0x3f8000000e117421 */ /* 0x040fe20000000100 */
[----:B------:R-:W-:Y:S01]  /*03c0*/  FADD R9, -R23, R12 ;  /* 0x0000000c17097221 */ /* 0x000fe20000000100 */
[----:B0-----:R-:W-:Y:S01]  /*03d0*/  FMUL R10, R13, R16 ;  /* 0x000000100d0a7220 */ /* 0x001fe20000400000 */
[----:B------:R-:W-:Y:S01]  /*03e0*/  FADD R16, -R15, 1 ;  /* 0x3f8000000f107421 */ /* 0x000fe20000000100 */
[----:B------:R-:W-:Y:S01]  /*03f0*/  FMUL R12, R14, R17 ;  /* 0x000000110e0c7220 */ /* 0x000fe20000400000 */
[----:B------:R-:W-:Y:S01]  /*0400*/  FADD R11, -R24, R13 ;  /* 0x0000000d180b7221 */ /* 0x000fe20000000100 */
[C---:B------:R-:W-:Y:S01]  /*0410*/  FADD R17, -R18.reuse, 1 ;  /* 0x3f80000012117421 */ /* 0x040fe20000000100 */
[----:B------:R-:W-:Y:S01]  /*0420*/  FADD R13, -R25, R14 ;  /* 0x0000000e190d7221 */ /* 0x000fe20000000100 */
[----:B------:R-:W-:Y:S01]  /*0430*/  FMUL R14, R15, R16 ;  /* 0x000000100f0e7220 */ /* 0x000fe20000400000 */
[----:B------:R-:W-:Y:S01]  /*0440*/  FADD R38, -R19, 1 ;  /* 0x3f80000013267421 */ /* 0x000fe20000000100 */
[----:B------:R-:W-:Y:S01]  /*0450*/  FMUL R16, R18, R17 ;  /* 0x0000001112107220 */ /* 0x000fe20000400000 */
[----:B------:R-:W-:Y:S01]  /*0460*/  FADD R46, -R47, 1 ;  /* 0x3f8000002f2e7421 */ /* 0x000fe20000000100 */
[----:B------:R-:W-:Y:S01]  /*0470*/  FADD R17, -R27, R18 ;  /* 0x000000121b117221 */ /* 0x000fe20000000100 */
[----:B------:R-:W-:Y:S01]  /*0480*/  FADD R39, -R6, 1 ;  /* 0x3f80000006277421 */ /* 0x000fe20000000100 */
[----:B------:R-:W-:Y:S01]  /*0490*/  FMUL R18, R19, R38 ;  /* 0x0000002613127220 */ /* 0x000fe20000400000 */
[----:B------:R-:W-:Y:S01]  /*04a0*/  FADD R21, -R20, 1 ;  /* 0x3f80000014157421 */ /* 0x000fe20000000100 */
[----:B------:R-:W-:Y:S01]  /*04b0*/  FMUL R46, R47, R46 ;  /* 0x0000002e2f2e7220 */ /* 0x000fe20000400000 */
[----:B------:R-:W-:Y:S01]  /*04c0*/  FMUL R48, R6, R39 ;  /* 0x0000002706307220 */ /* 0x000fe20000400000 */
[----:B------:R-:W-:Y:S01]  /*04d0*/  FADD R15, -R26, R15 ;  /* 0x0000000f1a0f7221 */ /* 0x000fe20000000100 */
[----:B------:R-:W-:Y:S01]  /*04e0*/  FADD R19, -R28, R19 ;  /* 0x000000131c137221 */ /* 0x000fe20000000100 */
[----:B------:R-:W-:Y:S01]  /*04f0*/  FMUL R42, R20, R21 ;  /* 0x00000015142a7220 */ /* 0x000fe20000400000 */
[----:B------:R-:W-:Y:S01]  /*0500*/  FADD R43, -R29, R20 ;  /* 0x000000141d2b7221 */ /* 0x000fe20000000100 */
[----:B------:R-:W-:Y:S01]  /*0510*/  FADD R47, -R30, R47 ;  /* 0x0000002f1e2f7221 */ /* 0x000fe20000000100 */
[----:B------:R-:W-:-:S07]  /*0520*/  FADD R6, -R31, R6 ;  /* 0x000000061f067221 */ /* 0x000fce0000000100 */
.L_x_16:
[----:B------:R-:W0:Y:S02]  /*0530*/  LDC.64 R20, c[0x0][0x380] ;  /* 0x0000e000ff147b82 */ /* 0x000e240000000a00 */
[----:B0-----:R-:W-:-:S05]  /*0540*/  IMAD.WIDE.U32 R38, R49, 0x4, R20 ;  /* 0x0000000431267825 */ /* 0x001fca00078e0014 */
[----:B------:R-:W2:Y:S04]  /*0550*/  LDG.E R40, desc[UR6][R38.64+0xc884] ;  /* 0x00c8840626287981 */ /* 0x000ea8000c1e1900 */
[----:B------:R-:W3:Y:S04]  /*0560*/  LDG.E R61, desc[UR6][R38.64+0xc8c8] ;  /* 0x00c8c806263d7981 */ /* 0x000ee8000c1e1900 */
[----:B------:R-:W4:Y:S04]  /*0570*/  LDG.E R51, desc[UR6][R38.64+0xc90c] ;  /* 0x00c90c0626337981 */ /* 0x000f28000c1e1900 */
[----:B------:R-:W4:Y:S04]  /*0580*/  LDG.E R41, desc[UR6][R38.64+0xc950] ;  /* 0x00c9500626297981 */ /* 0x000f28000c1e1900 */
[----:B------:R-:W4:Y:S04]  /*0590*/  LDG.E R45, desc[UR6][R38.64+0xc994] ;  /* 0x00c99406262d7981 */ /* 0x000f28000c1e1900 */
[----:B------:R-:W4:Y:S04]  /*05a0*/  LDG.E R59, desc[UR6][R38.64+0xc9d8] ;  /* 0x00c9d806263b7981 */ /* 0x000f28000c1e1900 */
[----:B------:R-:W4:Y:S04]  /*05b0*/  LDG.E R57, desc[UR6][R38.64+0xca1c] ;  /* 0x00ca1c0626397981 */ /* 0x000f28000c1e1900 */
[----:B------:R-:W4:Y:S01]  /*05c0*/  LDG.E R55, desc[UR6][R38.64+0xca60] ;  /* 0x00ca600626377981 */ /* 0x000f22000c1e1900 */
[----:B------:R-:W-:Y:S01]  /*05d0*/  IADD3 R52, PT, PT, R49, 0x1, RZ ;  /* 0x0000000131347810 */ /* 0x000fe20007ffe0ff */
[----:B--2---:R-:W-:-:S04]  /*05e0*/  FMUL R44, R7, R40 ;  /* 0x00000028072c7220 */ /* 0x004fc80000400000 */
[----:B------:R-:W-:Y:S01]  /*05f0*/  FFMA R53, R7, R40, R44 ;  /* 0x0000002807357223 */ /* 0x000fe2000000002c */
[----:B---3--:R-:W-:-:S04]  /*0600*/  FMUL R40, R8, R61 ;  /* 0x0000003d08287220 */ /* 0x008fc80000400000 */
[----:B------:R-:W-:Y:S01]  /*0610*/  FFMA R61, R8, R61, R40 ;  /* 0x0000003d083d7223 */ /* 0x000fe20000000028 */
[----:B------:R-:W-:Y:S02]  /*0620*/  FFMA R40, R0, R53, RZ ;  /* 0x0000003500287223 */ /* 0x000fe400000000ff */
[----:B------:R-:W2:Y:S02]  /*0630*/  LDG.E R53, desc[UR6][R38.64+0xcaa4] ;  /* 0x00caa40626357981 */ /* 0x000ea4000c1e1900 */
[----:B------:R-:W-:Y:S01]  /*0640*/  FFMA R40, R9, R61, R40 ;  /* 0x0000003d09287223 */ /* 0x000fe20000000028 */
[----:B----4-:R-:W-:-:S04]  /*0650*/  FMUL R61, R10, R51 ;  /* 0x000000330a3d7220 */ /* 0x010fc80000400000 */
[----:B------:R-:W-:Y:S01]  /*0660*/  FFMA R61, R10, R51, R61 ;  /* 0x000000330a3d7223 */ /* 0x000fe2000000003d */
[----:B------:R-:W-:-:S03]  /*0670*/  FMUL R51, R12, R41 ;  /* 0x000000290c337220 */ /* 0x000fc60000400000 */
[----:B------:R-:W-:Y:S01]  /*0680*/  FFMA R40, R11, R61, R40 ;  /* 0x0000003d0b287223 */ /* 0x000fe20000000028 */
[----:B------:R-:W-:Y:S01]  /*0690*/  FFMA R51, R12, R41, R51 ;  /* 0x000000290c337223 */ /* 0x000fe20000000033 */
[----:B------:R0:W3:Y:S01]  /*06a0*/  LDG.E R61, desc[UR6][R38.64+0xcae8] ;  /* 0x00cae806263d7981 */ /* 0x0000e2000c1e1900 */
[----:B------:R-:W-:Y:S02]  /*06b0*/  FMUL R44, R14, R45 ;  /* 0x0000002d0e2c7220 */ /* 0x000fe40000400000 */
[----:B------:R-:W-:Y:S01]  /*06c0*/  FFMA R56, R13, R51, R40 ;  /* 0x000000330d387223 */ /* 0x000fe20000000028 */
[----:B------:R-:W-:-:S04]  /*06d0*/  IMAD.WIDE.U32 R40, R49, 0x4, R34 ;  /* 0x0000000431287825 */ /* 0x000fc800078e0022 */
[----:B------:R-:W-:Y:S01]  /*06e0*/  FFMA R44, R14, R45, R44 ;  /* 0x0000002d0e2c7223 */ /* 0x000fe2000000002c */
[----:B------:R-:W-:-:S03]  /*06f0*/  IMAD R51, R49, 0x11, R4 ;  /* 0x0000001131337824 */ /* 0x000fc600078e0204 */
[----:B------:R-:W-:Y:S01]  /*0700*/  FFMA R56, R15, R44, R56 ;  /* 0x0000002c0f387223 */ /* 0x000fe20000000038 */
[----:B------:R1:W4:Y:S01]  /*0710*/  LDG.E R40, desc[UR6][R40.64] ;  /* 0x0000000628287981 */ /* 0x000322000c1e1900 */
[----:B0-----:R-:W-:-:S04]  /*0720*/  IMAD.WIDE.U32 R38, R52, 0x4, R20 ;  /* 0x0000000434267825 */ /* 0x001fc800078e0014 */
[CC--:B------:R-:W-:Y:S01]  /*0730*/  FMUL R58, R16.reuse, R59.reuse ;  /* 0x0000003b103a7220 */ /* 0x0c0fe20000400000 */
[----:B------:R-:W-:Y:S01]  /*0740*/  IMAD.WIDE.U32 R44, R51, 0x4, R20 ;  /* 0x00000004332c7825 */ /* 0x000fe200078e0014 */
[----:B------:R-:W4:Y:S03]  /*0750*/  LDG.E R54, desc[UR6][R38.64+0xc884] ;  /* 0x00c8840626367981 */ /* 0x000f26000c1e1900 */
[----:B------:R-:W-:Y:S02]  /*0760*/  FFMA R58, R16, R59, R58 ;  /* 0x0000003b103a7223 */ /* 0x000fe4000000003a */
[----:B------:R-:W4:Y:S04]  /*0770*/  LDG.E R59, desc[UR6][R38.64+0xc8c8] ;  /* 0x00c8c806263b7981 */ /* 0x000f28000c1e1900 */
[----:B------:R-:W4:Y:S01]  /*0780*/  LDG.E R44, desc[UR6][R44.64+0xc444] ;  /* 0x00c444062c2c7981 */ /* 0x000f22000c1e1900 */
[----:B-1----:R-:W-:-:S04]  /*0790*/  FMUL R41, R18, R57 ;  /* 0x0000003912297220 */ /* 0x002fc80000400000 */
[----:B------:R-:W-:Y:S02]  /*07a0*/  FFMA R41, R18, R57, R41 ;  /* 0x0000003912297223 */ /* 0x000fe40000000029 */
[----:B------:R-:W4:Y:S01]  /*07b0*/  LDG.E R57, desc[UR6][R38.64+0xc90c] ;  /* 0x00c90c0626397981 */ /* 0x000f22000c1e1900 */
[----:B------:R-:W-:-:S03]  /*07c0*/  FFMA R56, R17, R58, R56 ;  /* 0x0000003a11387223 */ /* 0x000fc60000000038 */
[----:B------:R-:W4:Y:S01]  /*07d0*/  LDG.E R45, desc[UR6][R38.64+0xc950] ;  /* 0x00c95006262d7981 */ /* 0x000f22000c1e1900 */
[----:B------:R-:W-:Y:S01]  /*07e0*/  FFMA R56, R19, R41, R56 ;  /* 0x0000002913387223 */ /* 0x000fe20000000038 */
[----:B------:R-:W-:-:S04]  /*07f0*/  FMUL R41, R42, R55 ;  /* 0x000000372a297220 */ /* 0x000fc80000400000 */
[----:B------:R-:W-:Y:S02]  /*0800*/  FFMA R41, R42, R55, R41 ;  /* 0x000000372a297223 */ /* 0x000fe40000000029 */
[----:B------:R-:W4:Y:S02]  /*0810*/  LDG.E R55, desc[UR6][R38.64+0xc9d8] ;  /* 0x00c9d80626377981 */ /* 0x000f24000c1e1900 */
[----:B------:R-:W-:Y:S02]  /*0820*/  FFMA R58, R43, R41, R56 ;  /* 0x000000292b3a7223 */ /* 0x000fe40000000038 */
[----:B------:R-:W4:Y:S01]  /*0830*/  LDG.E R56, desc[UR6][R38.64+0xc994] ;  /* 0x00c9940626387981 */ /* 0x000f22000c1e1900 */
[----:B--2---:R-:W-:-:S04]  /*0840*/  FMUL R41, R46, R53 ;  /* 0x000000352e297220 */ /* 0x004fc80000400000 */
[----:B------:R-:W-:-:S04]  /*0850*/  FFMA R41, R46, R53, R41 ;  /* 0x000000352e297223 */ /* 0x000fc80000000029 */
[----:B------:R-:W-:Y:S01]  /*0860*/  FFMA R41, R47, R41, R58 ;  /* 0x000000292f297223 */ /* 0x000fe2000000003a */
[----:B---3--:R-:W-:-:S04]  /*0870*/  FMUL R53, R48, R61 ;  /* 0x0000003d30357220 */ /* 0x008fc80000400000 */
[----:B------:R-:W-:Y:S02]  /*0880*/  FFMA R61, R48, R61, R53 ;  /* 0x0000003d303d7223 */ /* 0x000fe40000000035 */
[----:B------:R-:W2:Y:S02]  /*0890*/  LDG.E R53, desc[UR6][R38.64+0xca1c] ;  /* 0x00ca1c0626357981 */ /* 0x000ea4000c1e1900 */
[----:B------:R-:W-:Y:S01]  /*08a0*/  FFMA R61, R6, R61, R41 ;  /* 0x0000003d063d7223 */ /* 0x000fe20000000029 */
[----:B----4-:R-:W-:-:S04]  /*08b0*/  FADD R41, -R40, 1 ;  /* 0x3f80000028297421 */ /* 0x010fc80000000100 */
[----:B------:R-:W-:Y:S01]  /*08c0*/  FMUL R41, R40, R41 ;  /* 0x0000002928297220 */ /* 0x000fe20000400000 */
[----:B------:R-:W-:-:S03]  /*08d0*/  FMUL R40, R7, R54 ;  /* 0x0000003607287220 */ /* 0x000fc60000400000 */
[----:B------:R-:W-:Y:S01]  /*08e0*/  FMUL R44, R44, R41 ;  /* 0x000000292c2c7220 */ /* 0x000fe20000400000 */
[----:B------:R-:W-:Y:S01]  /*08f0*/  FFMA R41, R7, R54, R40 ;  /* 0x0000003607297223 */ /* 0x000fe20000000028 */
[----:B------:R-:W-:-:S04]  /*0900*/  FMUL R40, R8, R59 ;  /* 0x0000003b08287220 */ /* 0x000fc80000400000 */
[----:B------:R-:W-:Y:S02]  /*0910*/  FFMA R40, R8, R59, R40 ;  /* 0x0000003b08287223 */ /* 0x000fe40000000028 */
[----:B------:R-:W3:Y:S01]  /*0920*/  LDG.E R59, desc[UR6][R38.64+0xca60] ;  /* 0x00ca6006263b7981 */ /* 0x000ee2000c1e1900 */
[----:B------:R-:W-:-:S04]  /*0930*/  FMUL R58, R10, R57 ;  /* 0x000000390a3a7220 */ /* 0x000fc80000400000 */
[----:B------:R-:W-:Y:S02]  /*0940*/  FFMA R60, R10, R57, R58 ;  /* 0x000000390a3c7223 */ /* 0x000fe4000000003a */
[----:B------:R-:W4:Y:S01]  /*0950*/  LDG.E R57, desc[UR6][R38.64+0xcaa4] ;  /* 0x00caa40626397981 */ /* 0x000f22000c1e1900 */
[----:B------:R-:W-:-:S03]  /*0960*/  FFMA R54, R0, R41, RZ ;  /* 0x0000002900367223 */ /* 0x000fc600000000ff */
[----:B------:R-:W4:Y:S01]  /*0970*/  LDG.E R58, desc[UR6][R38.64+0xcae8] ;  /* 0x00cae806263a7981 */ /* 0x000f22000c1e1900 */
[----:B------:R-:W-:Y:S01]  /*0980*/  FFMA R54, R9, R40, R54 ;  /* 0x0000002809367223 */ /* 0x000fe20000000036 */
[----:B------:R-:W-:-:S05]  /*0990*/  IMAD.WIDE.U32 R40, R52, 0x4, R34 ;  /* 0x0000000434287825 */ /* 0x000fca00078e0022 */
[----:B------:R0:W4:Y:S01]  /*09a0*/  LDG.E R52, desc[UR6][R40.64] ;  /* 0x0000000628347981 */ /* 0x000122000c1e1900 */
[----:B------:R-:W-:Y:S01]  /*09b0*/  FFMA R50, R44, R61, R50 ;  /* 0x0000003d2c327223 */ /* 0x000fe20000000032 */
[----:B------:R-:W-:Y:S01]  /*09c0*/  FMUL R61, R12, R45 ;  /* 0x0000002d0c3d7220 */ /* 0x000fe20000400000 */
[----:B------:R-:W-:-:S03]  /*09d0*/  FFMA R54, R11, R60, R54 ;  /* 0x0000003c0b367223 */ /* 0x000fc60000000036 */
[----:B------:R-:W-:Y:S01]  /*09e0*/  FFMA R61, R12, R45, R61 ;  /* 0x0000002d0c3d7223 */ /* 0x000fe2000000003d */
[CC--:B------:R-:W-:Y:S01]  /*09f0*/  FMUL R45, R14.reuse, R56.reuse ;  /* 0x000000380e2d7220 */ /* 0x0c0fe20000400000 */
[----:B0-----:R-:W-:Y:S02]  /*0a00*/  IADD3 R41, PT, PT, R51, 0x11, RZ ;  /* 0x0000001133297810 */ /* 0x001fe40007ffe0ff */
[----:B------:R-:W-:Y:S01]  /*0a10*/  FFMA R54, R13, R61, R54 ;  /* 0x0000003d0d367223 */ /* 0x000fe20000000036 */
[----:B------:R-:W-:Y:S01]  /*0a20*/  FFMA R45, R14, R56, R45 ;  /* 0x000000380e2d7223 */ /* 0x000fe2000000002d */
[----:B------:R-:W-:Y:S01]  /*0a30*/  IADD3 R61, PT, PT, R49, 0x2, RZ ;  /* 0x00000002313d7810 */ /* 0x000fe20007ffe0ff */
[----:B------:R-:W-:Y:S01]  /*0a40*/  FMUL R39, R16, R55 ;  /* 0x0000003710277220 */ /* 0x000fe20000400000 */
[----:B------:R-:W-:-:S04]  /*0a50*/  IMAD.WIDE.U32 R40, R41, 0x4, R20 ;  /* 0x0000000429287825 */ /* 0x000fc800078e0014 */
[----:B------:R-:W-:Y:S01]  /*0a60*/  FFMA R54, R15, R45, R54 ;  /* 0x0000002d0f367223 */ /* 0x000fe20000000036 */
[----:B------:R-:W-:Y:S01]  /*0a70*/  FFMA R39, R16, R55, R39 ;  /* 0x0000003710277223 */ /* 0x000fe20000000027 */
[----:B------:R-:W-:Y:S01]  /*0a80*/  IMAD.WIDE.U32 R44, R61, 0x4, R20 ;  /* 0x000000043d2c7825 */ /* 0x000fe200078e0014 */
[----:B------:R4:W4:Y:S03]  /*0a90*/  LDG.E R40, desc[UR6][R40.64+0xc444] ;  /* 0x00c4440628287981 */ /* 0x000926000c1e1900 */
[----:B------:R-:W-:Y:S01]  /*0aa0*/  FFMA R54, R17, R39, R54 ;  /* 0x0000002711367223 */ /* 0x000fe20000000036 */
[----:B------:R-:W4:Y:S04]  /*0ab0*/  LDG.E R38, desc[UR6][R44.64+0xc884] ;  /* 0x00c884062c267981 */ /* 0x000f28000c1e1900 */
[----:B------:R-:W4:Y:S01]  /*0ac0*/  LDG.E R55, desc[UR6][R44.64+0xc90c] ;  /* 0x00c90c062c377981 */ /* 0x000f22000c1e1900 */
[----:B--2---:R-:W-:-:S04]  /*0ad0*/  FMUL R39, R18, R53 ;  /* 0x0000003512277220 */ /* 0x004fc80000400000 */
[----:B------:R-:W-:Y:S02]  /*0ae0*/  FFMA R39, R18, R53, R39 ;  /* 0x0000003512277223 */ /* 0x000fe40000000027 */
[----:B------:R-:W2:Y:S02]  /*0af0*/  LDG.E R53, desc[UR6][R44.64+0xc8c8] ;  /* 0x00c8c8062c357981 */ /* 0x000ea4000c1e1900 */
[----:B------:R-:W-:Y:S01]  /*0b00*/  FFMA R54, R19, R39, R54 ;  /* 0x0000002713367223 */ /* 0x000fe20000000036 */
[----:B---3--:R-:W-:-:S04]  /*0b10*/  FMUL R39, R42, R59 ;  /* 0x0000003b2a277220 */ /* 0x008fc80000400000 */
[----:B------:R-:W-:Y:S02]  /*0b20*/  FFMA R59, R42, R59, R39 ;  /* 0x0000003b2a3b7223 */ /* 0x000fe40000000027 */
[----:B------:R-:W3:Y:S01]  /*0b30*/  LDG.E R39, desc[UR6][R44.64+0xc950] ;  /* 0x00c950062c277981 */ /* 0x000ee2000c1e1900 */
[----:B----4-:R-:W-:-:S04]  /*0b40*/  FMUL R41, R46, R57 ;  /* 0x000000392e297220 */ /* 0x010fc80000400000 */
[----:B------:R-:W-:Y:S02]  /*0b50*/  FFMA R41, R46, R57, R41 ;  /* 0x000000392e297223 */ /* 0x000fe40000000029 */
[----:B------:R-:W4:Y:S01]  /*0b60*/  LDG.E R57, desc[UR6][R44.64+0xc994] ;  /* 0x00c994062c397981 */ /* 0x000f22000c1e1900 */
[----:B------:R-:W-:Y:S01]  /*0b70*/  FFMA R54, R43, R59, R54 ;  /* 0x0000003b2b367223 */ /* 0x000fe20000000036 */
[----:B------:R-:W-:-:S04]  /*0b80*/  FADD R59, -R52, 1 ;  /* 0x3f800000343b7421 */ /* 0x000fc80000000100 */
[----:B------:R-:W-:Y:S01]  /*0b90*/  FMUL R59, R52, R59 ;  /* 0x0000003b343b7220 */ /* 0x000fe20000400000 */
[----:B------:R-:W-:-:S04]  /*0ba0*/  FMUL R52, R48, R58 ;  /* 0x0000003a30347220 */ /* 0x000fc80000400000 */
[----:B------:R-:W-:Y:S02]  /*0bb0*/  FFMA R58, R48, R58, R52 ;  /* 0x0000003a303a7223 */ /* 0x000fe40000000034 */
[----:B------:R-:W4:Y:S01]  /*0bc0*/  LDG.E R52, desc[UR6][R44.64+0xc9d8] ;  /* 0x00c9d8062c347981 */ /* 0x000f22000c1e1900 */
[----:B------:R-:W-:-:S03]  /*0bd0*/  FFMA R41, R47, R41, R54 ;  /* 0x000000292f297223 */ /* 0x000fc60000000036 */
[----:B------:R-:W4:Y:S01]  /*0be0*/  LDG.E R54, desc[UR6][R44.64+0xca1c] ;  /* 0x00ca1c062c367981 */ /* 0x000f22000c1e1900 */
[----:B------:R-:W-:Y:S01]  /*0bf0*/  FFMA R41, R6, R58, R41 ;  /* 0x0000003a06297223 */ /* 0x000fe20000000029 */
[----:B------:R-:W-:Y:S01]  /*0c00*/  FMUL R59, R40, R59 ;  /* 0x0000003b283b7220 */ /* 0x000fe20000400000 */
[----:B------:R-:W-:-:S03]  /*0c10*/  FMUL R40, R7, R38 ;  /* 0x0000002607287220 */ /* 0x000fc60000400000 */
[----:B------:R-:W-:Y:S01]  /*0c20*/  FFMA R50, R59, R41, R50 ;  /* 0x000000293b327223 */ /* 0x000fe20000000032 */
[----:B------:R-:W-:-:S04]  /*0c30*/  FFMA R41, R7, R38, R40 ;  /* 0x0000002607297223 */ /* 0x000fc80000000028 */
[----:B------:R-:W-:Y:S01]  /*0c40*/  FFMA R38, R0, R41, RZ ;  /* 0x0000002900267223 */ /* 0x000fe200000000ff */
[----:B------:R-:W-:-:S04]  /*0c50*/  FMUL R41, R10, R55 ;  /* 0x000000370a297220 */ /* 0x000fc80000400000 */
[----:B------:R-:W-:Y:S02]  /*0c60*/  FFMA R41, R10, R55, R41 ;  /* 0x000000370a297223 */ /* 0x000fe40000000029 */
[----:B------:R-:W4:Y:S01]  /*0c70*/  LDG.E R55, desc[UR6][R44.64+0xca60] ;  /* 0x00ca60062c377981 */ /* 0x000f22000c1e1900 */
[----:B--2---:R-:W-:-:S04]  /*0c80*/  FMUL R59, R8, R53 ;  /* 0x00000035083b7220 */ /* 0x004fc80000400000 */
[----:B------:R-:W-:Y:S02]  /*0c90*/  FFMA R59, R8, R53, R59 ;  /* 0x00000035083b7223 */ /* 0x000fe4000000003b */
[----:B------:R-:W2:Y:S02]  /*0ca0*/  LDG.E R53, desc[UR6][R44.64+0xcaa4] ;  /* 0x00caa4062c357981 */ /* 0x000ea4000c1e1900 */
[----:B------:R-:W-:Y:S02]  /*0cb0*/  FFMA R38, R9, R59, R38 ;  /* 0x0000003b09267223 */ /* 0x000fe40000000026 */
[----:B------:R4:W2:Y:S02]  /*0cc0*/  LDG.E R59, desc[UR6][R44.64+0xcae8] ;  /* 0x00cae8062c3b7981 */ /* 0x0008a4000c1e1900 */
[----:B------:R-:W-:Y:S01]  /*0cd0*/  FFMA R58, R11, R41, R38 ;  /* 0x000000290b3a7223 */ /* 0x000fe20000000026 */
[----:B---3--:R-:W-:-:S04]  /*0ce0*/  FMUL R41, R12, R39 ;  /* 0x000000270c297220 */ /* 0x008fc80000400000 */
[----:B------:R-:W-:Y:S01]  /*0cf0*/  FFMA R56, R12, R39, R41 ;  /* 0x000000270c387223 */ /* 0x000fe20000000029 */
[C---:B------:R-:W-:Y:S02]  /*0d00*/  IADD3 R41, PT, PT, R51.reuse, 0x22, RZ ;  /* 0x0000002233297810 */ /* 0x040fe40007ffe0ff */
[----:B------:R-:W-:Y:S02]  /*0d10*/  IADD3 R39, PT, PT, R51, 0x33, RZ ;  /* 0x0000003333277810 */ /* 0x000fe40007ffe0ff */
[----:B------:R-:W-:Y:S01]  /*0d20*/  IADD3 R51, PT, PT, R49, 0x3, RZ ;  /* 0x0000000331337810 */ /* 0x000fe20007ffe0ff */
[----:B------:R-:W-:-:S04]  /*0d30*/  IMAD.WIDE.U32 R40, R41, 0x4, R20 ;  /* 0x0000000429287825 */ /* 0x000fc800078e0014 */
[----:B----4-:R-:W-:Y:S01]  /*0d40*/  FMUL R45, R14, R57 ;  /* 0x000000390e2d7220 */ /* 0x010fe20000400000 */
[----:B------:R-:W-:-:S04]  /*0d50*/  IMAD.WIDE.U32 R38, R39, 0x4, R20 ;  /* 0x0000000427267825 */ /* 0x000fc800078e0014 */
[----:B------:R-:W-:Y:S01]  /*0d60*/  FFMA R56, R13, R56, R58 ;  /* 0x000000380d387223 */ /* 0x000fe2000000003a */
[----:B------:R0:W3:Y:S01]  /*0d70*/  LDG.E R60, desc[UR6][R40.64+0xc444] ;  /* 0x00c44406283c7981 */ /* 0x0000e2000c1e1900 */
[----:B------:R-:W-:-:S04]  /*0d80*/  IMAD.WIDE.U32 R20, R51, 0x4, R20 ;  /* 0x0000000433147825 */ /* 0x000fc800078e0014 */
[----:B------:R-:W-:Y:S01]  /*0d90*/  FFMA R45, R14, R57, R45 ;  /* 0x000000390e2d7223 */ /* 0x000fe2000000002d */
[----:B------:R1:W4:Y:S04]  /*0da0*/  LDG.E R38, desc[UR6][R38.64+0xc444] ;  /* 0x00c4440626267981 */ /* 0x000328000c1e1900 */
[----:B------:R-:W0:Y:S04]  /*0db0*/  LDG.E R57, desc[UR6][R20.64+0xc8c8] ;  /* 0x00c8c80614397981 */ /* 0x000e28000c1e1900 */
[----:B------:R-:W2:Y:S01]  /*0dc0*/  LDG.E R44, desc[UR6][R20.64+0xc884] ;  /* 0x00c88406142c7981 */ /* 0x000ea2000c1e1900 */
[----:B------:R-:W-:Y:S01]  /*0dd0*/  FFMA R56, R15, R45, R56 ;  /* 0x0000002d0f387223 */ /* 0x000fe20000000038 */
[----:B------:R-:W-:-:S04]  /*0de0*/  FMUL R45, R16, R52 ;  /* 0x00000034102d7220 */ /* 0x000fc80000400000 */
[----:B------:R-:W-:Y:S02]  /*0df0*/  FFMA R52, R16, R52, R45 ;  /* 0x0000003410347223 */ /* 0x000fe4000000002d */
[----:B------:R-:W3:Y:S01]  /*0e00*/  LDG.E R45, desc[UR6][R20.64+0xc90c] ;  /* 0x00c90c06142d7981 */ /* 0x000ee2000c1e1900 */
[----:B0-----:R-:W-:Y:S01]  /*0e10*/  FMUL R41, R8, R57 ;  /* 0x0000003908297220 */ /* 0x001fe20000400000 */
[----:B--2---:R-:W-:-:S03]  /*0e20*/  FMUL R40, R7, R44 ;  /* 0x0000002c07287220 */ /* 0x004fc60000400000 */
[----:B------:R-:W-:Y:S02]  /*0e30*/  FFMA R57, R8, R57, R41 ;  /* 0x0000003908397223 */ /* 0x000fe40000000029 */
[----:B------:R-:W2:Y:S01]  /*0e40*/  LDG.E R41, desc[UR6][R20.64+0xc950] ;  /* 0x00c9500614297981 */ /* 0x000ea2000c1e1900 */
[----:B------:R-:W-:-:S04]  /*0e50*/  FFMA R40, R7, R44, R40 ;  /* 0x0000002c07287223 */ /* 0x000fc80000000028 */
[----:B------:R-:W-:-:S04]  /*0e60*/  FFMA R40, R0, R40, RZ ;  /* 0x0000002800287223 */ /* 0x000fc800000000ff */
[----:B------:R-:W-:Y:S01]  /*0e70*/  FFMA R40, R9, R57, R40 ;  /* 0x0000003909287223 */ /* 0x000fe20000000028 */
[----:B------:R-:W-:-:S04]  /*0e80*/  FMUL R57, R18, R54 ;  /* 0x0000003612397220 */ /* 0x000fc80000400000 */
[----:B------:R-:W-:Y:S01]  /*0e90*/  FFMA R54, R18, R54, R57 ;  /* 0x0000003612367223 */ /* 0x000fe20000000039 */
[----:B---3--:R-:W-:-:S04]  /*0ea0*/  FMUL R57, R10, R45 ;  /* 0x0000002d0a397220 */ /* 0x008fc80000400000 */
[----:B------:R-:W-:Y:S02]  /*0eb0*/  FFMA R45, R10, R45, R57 ;  /* 0x0000002d0a2d7223 */ /* 0x000fe40000000039 */
[----:B------:R-:W3:Y:S01]  /*0ec0*/  LDG.E R57, desc[UR6][R20.64+0xc994] ;  /* 0x00c9940614397981 */ /* 0x000ee2000c1e1900 */
[----:B------:R-:W-:-:S04]  /*0ed0*/  FFMA R52, R17, R52, R56 ;  /* 0x0000003411347223 */ /* 0x000fc80000000038 */
[----:B------:R-:W-:Y:S01]  /*0ee0*/  FFMA R52, R19, R54, R52 ;  /* 0x0000003613347223 */ /* 0x000fe20000000034 */
[----:B------:R-:W-:Y:S01]  /*0ef0*/  FFMA R54, R11, R45, R40 ;  /* 0x0000002d0b367223 */ /* 0x000fe20000000028 */
[----:B-1----:R-:W-:-:S04]  /*0f00*/  FMUL R39, R42, R55 ;  /* 0x000000372a277220 */ /* 0x002fc80000400000 */
[----:B------:R-:W-:Y:S02]  /*0f10*/  FFMA R56, R42, R55, R39 ;  /* 0x000000372a387223 */ /* 0x000fe40000000027 */
[----:B------:R-:W4:Y:S01]  /*0f20*/  LDG.E R39, desc[UR6][R20.64+0xca60] ;  /* 0x00ca600614277981 */ /* 0x000f22000c1e1900 */
[----:B--2---:R-:W-:-:S04]  /*0f30*/  FMUL R45, R12, R41 ;  /* 0x000000290c2d7220 */ /* 0x004fc80000400000 */
[----:B------:R-:W-:-:S04]  /*0f40*/  FFMA R45, R12, R41, R45 ;  /* 0x000000290c2d7223 */ /* 0x000fc8000000002d */
[----:B------:R-:W-:Y:S01]  /*0f50*/  FFMA R54, R13, R45, R54 ;  /* 0x0000002d0d367223 */ /* 0x000fe20000000036 */
[--C-:B------:R-:W-:Y:S02]  /*0f60*/  IMAD.WIDE.U32 R44, R51, 0x4, R34.reuse ;  /* 0x00000004332c7825 */ /* 0x100fe400078e0022 */
[----:B------:R-:W2:Y:S02]  /*0f70*/  LDG.E R51, desc[UR6][R20.64+0xc9d8] ;  /* 0x00c9d80614337981 */ /* 0x000ea4000c1e1900 */
[----:B------:R-:W-:Y:S02]  /*0f80*/  IMAD.WIDE.U32 R40, R61, 0x4, R34 ;  /* 0x000000043d287825 */ /* 0x000fe400078e0022 */
[----:B------:R-:W4:Y:S04]  /*0f90*/  LDG.E R61, desc[UR6][R20.64+0xca1c] ;  /* 0x00ca1c06143d7981 */ /* 0x000f28000c1e1900 */
[----:B------:R-:W4:Y:S01]  /*0fa0*/  LDG.E R40, desc[UR6][R40.64] ;  /* 0x0000000628287981 */ /* 0x000f22000c1e1900 */
[----:B---3--:R-:W-:-:S03]  /*0fb0*/  FMUL R55, R14, R57 ;  /* 0x000000390e377220 */ /* 0x008fc60000400000 */
[----:B------:R0:W3:Y:S01]  /*0fc0*/  LDG.E R44, desc[UR6][R44.64] ;  /* 0x000000062c2c7981 */ /* 0x0000e2000c1e1900 */
[----:B------:R-:W-:-:S03]  /*0fd0*/  FFMA R57, R14, R57, R55 ;  /* 0x000000390e397223 */ /* 0x000fc60000000037 */
[----:B------:R-:W3:Y:S04]  /*0fe0*/  LDG.E R55, desc[UR6][R20.64+0xcaa4] ;  /* 0x00caa40614377981 */ /* 0x000ee8000c1e1900 */
[----:B------:R1:W3:Y:S01]  /*0ff0*/  LDG.E R41, desc[UR6][R20.64+0xcae8] ;  /* 0x00cae80614297981 */ /* 0x0002e2000c1e1900 */
[----:B0-----:R-:W-:-:S04]  /*1000*/  FMUL R45, R46, R53 ;  /* 0x000000352e2d7220 */ /* 0x001fc80000400000 */
[----:B------:R-:W-:Y:S01]  /*1010*/  FFMA R53, R46, R53, R45 ;  /* 0x000000352e357223 */ /* 0x000fe2000000002d */
[----:B------:R-:W-:Y:S01]  /*1020*/  FFMA R52, R43, R56, R52 ;  /* 0x000000382b347223 */ /* 0x000fe20000000034 */
[----:B------:R-:W-:Y:S01]  /*1030*/  FFMA R54, R15, R57, R54 ;  /* 0x000000390f367223 */ /* 0x000fe20000000036 */
[----:B------:R-:W-:-:S04]  /*1040*/  IADD3 R49, PT, PT, R49, 0x4, RZ ;  /* 0x0000000431317810 */ /* 0x000fc80007ffe0ff */
[----:B------:R-:W-:Y:S01]  /*1050*/  ISETP.NE.AND P0, PT, R49, 0x10, PT ;  /* 0x000000103100780c */ /* 0x000fe20003f05270 */
[----:B--2---:R-:W-:-:S04]  /*1060*/  FMUL R45, R16, R51 ;  /* 0x00000033102d7220 */ /* 0x004fc80000400000 */
[----:B------:R-:W-:Y:S01]  /*1070*/  FFMA R51, R16, R51, R45 ;  /* 0x0000003310337223 */ /* 0x000fe2000000002d */
[----:B------:R-:W-:Y:S01]  /*1080*/  FFMA R45, R47, R53, R52 ;  /* 0x000000352f2d7223 */ /* 0x000fe20000000034 */
[----:B------:R-:W-:Y:S02]  /*1090*/  FMUL R53, R48, R59 ;  /* 0x0000003b30357220 */ /* 0x000fe40000400000 */
[----:B------:R-:W-:Y:S01]  /*10a0*/  FFMA R54, R17, R51, R54 ;  /* 0x0000003311367223 */ /* 0x000fe20000000036 */
[----:B----4-:R-:W-:Y:S01]  /*10b0*/  FMUL R51, R18, R61 ;  /* 0x0000003d12337220 */ /* 0x010fe20000400000 */
[----:B-1----:R-:W-:Y:S01]  /*10c0*/  FADD R21, -R40, 1 ;  /* 0x3f80000028157421 */ /* 0x002fe20000000100 */
[----:B------:R-:W-:Y:S01]  /*10d0*/  FFMA R59, R48, R59, R53 ;  /* 0x0000003b303b7223 */ /* 0x000fe20000000035 */
[----:B------:R-:W-:Y:S01]  /*10e0*/  FMUL R53, R42, R39 ;  /* 0x000000272a357220 */ /* 0x000fe20000400000 */
[----:B------:R-:W-:Y:S01]  /*10f0*/  FFMA R51, R18, R61, R51 ;  /* 0x0000003d12337223 */ /* 0x000fe20000000033 */
[----:B------:R-:W-:Y:S01]  /*1100*/  FMUL R57, R40, R21 ;  /* 0x0000001528397220 */ /* 0x000fe20000400000 */
[----:B------:R-:W-:Y:S01]  /*1110*/  FFMA R21, R6, R59, R45 ;  /* 0x0000003b06157223 */ /* 0x000fe2000000002d */
[----:B------:R-:W-:Y:S01]  /*1120*/  FFMA R53, R42, R39, R53 ;  /* 0x000000272a357223 */ /* 0x000fe20000000035 */
[----:B------:R-:W-:Y:S01]  /*1130*/  FFMA R54, R19, R51, R54 ;  /* 0x0000003313367223 */ /* 0x000fe20000000036 */
[----:B---3--:R-:W-:Y:S01]  /*1140*/  FMUL R45, R46, R55 ;  /* 0x000000372e2d7220 */ /* 0x008fe20000400000 */
[----:B------:R-:W-:Y:S01]  /*1150*/  FADD R39, -R44, 1 ;  /* 0x3f8000002c277421 */ /* 0x000fe20000000100 */
[----:B------:R-:W-:Y:S01]  /*1160*/  FMUL R51, R48, R41 ;  /* 0x0000002930337220 */ /* 0x000fe20000400000 */
[----:B------:R-:W-:Y:S01]  /*1170*/  FFMA R54, R43, R53, R54 ;  /* 0x000000352b367223 */ /* 0x000fe20000000036 */
[----:B------:R-:W-:Y:S01]  /*1180*/  FFMA R45, R46, R55, R45 ;  /* 0x000000372e2d7223 */ /* 0x000fe2000000002d */
[----:B------:R-:W-:Y:S01]  /*1190*/  FMUL R57, R60, R57 ;  /* 0x000000393c397220 */ /* 0x000fe20000400000 */
[----:B------:R-:W-:Y:S01]  /*11a0*/  FMUL R39, R44, R39 ;  /* 0x000000272c277220 */ /* 0x000fe20000400000 */
[----:B------:R-:W-:Y:S01]  /*11b0*/  FFMA R51, R48, R41, R51 ;  /* 0x0000002930337223 */ /* 0x000fe20000000033 */
[----:B------:R-:W-:Y:S01]  /*11c0*/  FFMA R45, R47, R45, R54 ;  /* 0x0000002d2f2d7223 */ /* 0x000fe20000000036 */
[----:B------:R-:W-:Y:S01]  /*11d0*/  FFMA R21, R57, R21, R50 ;  /* 0x0000001539157223 */ /* 0x000fe20000000032 */
[----:B------:R-:W-:-:S02]  /*11e0*/  FMUL R38, R38, R39 ;  /* 0x0000002726267220 */ /* 0x000fc40000400000 */
[----:B------:R-:W-:-:S04]  /*11f0*/  FFMA R45, R6, R51, R45 ;  /* 0x00000033062d7223 */ /* 0x000fc8000000002d */
[----:B------:R-:W-:Y:S01]  /*1200*/  FFMA R50, R38, R45, R21 ;  /* 0x0000002d26327223 */ /* 0x000fe20000000015 */
[----:B------:R-:W-:Y:S06]  /*1210*/  @P0 BRA `(.L_x_16) ;  /* 0xfffffff000c40947 */ /* 0x000fec000383ffff */
[----:B------:R-:W0:Y:S01]  /*1220*/  LDC.64 R6, c[0x0][0x3a0] ;  /* 0x0000e800ff067b82 */ /* 0x000e220000000a00 */
[C---:B-----5:R-:W-:Y:S01]  /*1230*/  FADD R0, -R5.reuse, 1 ;  /* 0x3f80000005007421 */ /* 0x060fe20000000100 */
[----:B------:R-:W-:Y:S01]  /*1240*/  IMAD R9, R4, 0x311, RZ ;  /* 0x0000031104097824 */ /* 0x000fe200078e02ff */
[----:B------:R-:W-:Y:S02]  /*1250*/  UMOV UR4, URZ ;  /* 0x000000ff00047c82 */ /* 0x000fe40008000000 */
[----:B------:R-:W-:-:S04]  /*1260*/  FMUL R5, R5, R0 ;  /* 0x0000000005057220 */ /* 0x000fc80000400000 */
[----:B------:R-:W-:Y:S01]  /*1270*/  FMUL R5, R50, R5 ;  /* 0x0000000532057220 */ /* 0x000fe20000400000 */
[----:B0-----:R-:W-:-:S04]  /*1280*/  IMAD.WIDE.U32 R6, R3, 0x4, R6 ;  /* 0x0000000403067825 */ /* 0x001fc800078e0006 */
[----:B------:R-:W-:-:S05]  /*1290*/  IMAD.WIDE.U32 R6, R9, 0x4, R6 ;  /* 0x0000000409067825 */ /* 0x000fca00078e0006 */
[----:B------:R0:W-:Y:S02]  /*12a0*/  STG.E desc[UR6][R6.64], R5 ;  /* 0x0000000506007986 */ /* 0x0001e4000c101906 */
.L_x_20:
[----:B------:R-:W0:Y:S02]  /*12b0*/  LDCU.64 UR10, c[0x0][0x390] ;  /* 0x00007200ff0a77ac */ /* 0x000e240008000a00 */
[----:B01----:R-:W-:-:S04]  /*12c0*/  MOV R7, UR10 ;  /* 0x0000000a00077c02 */ /* 0x003fc80008000f00 */
[----:B------:R-:W-:-:S04]  /*12d0*/  IADD3 R6, P0, P1, R7, UR4, R2 ;  /* 0x0000000407067c10 */ /* 0x000fc8000f91e002 */
[----:B------:R-:W-:-:S05]  /*12e0*/  IADD3.X R7, PT, PT, RZ, UR11, RZ, P0, P1 ;  /* 0x0000000bff077c10 */ /* 0x000fca00087e24ff */
[----:B------:R-:W2:Y:S01]  /*12f0*/  LDG.E.U8 R0, desc[UR6][R6.64] ;  /* 0x0000000606007981 */ /* 0x000ea2000c1e1100 */
[----:B------:R-:W-:-:S05]  /*1300*/  IMAD.WIDE.U32 R8, R4, 0x4, R32 ;  /* 0x0000000404087825 */ /* 0x000fca00078e0020 */
[----:B------:R0:W5:Y:S01]  /*1310*/  LDG.E R5, desc[UR6][R8.64] ;  /* 0x0000000608057981 */ /* 0x000162000c1e1900 */
[----:B------:R-:W-:Y:S01]  /*1320*/  HFMA2 R11, -RZ, RZ, 0.9375, -7.688999176025390625e-06 ;  /* 0x3b808081ff0b7431 */ /* 0x000fe200000001ff */
[----:B------:R-:W-:Y:S01]  /*1330*/  MOV R10, 0x3f800000 ;  /* 0x3f800000000a7802 */ /* 0x000fe20000000f00 */
[----:B------:R-:W-:Y:S04]  /*1340*/  BSSY.RECONVERGENT B1, `(.L_x_17) ;  /* 0x000000b000017945 */ /* 0x000fe80003800200 */
[----:B------:R-:W-:-:S04]  /*1350*/  FFMA R10, R11, -255, R10 ;  /* 0xc37f00000b0a7823 */ /* 0x000fc8000000000a */
[----:B------:R-:W-:Y:S01]  /*1360*/  FFMA R11, R10, R11, 0.0039215688593685626984 ;  /* 0x3b8080810a0b7423 */ /* 0x000fe2000000000b */
[----:B--2---:R-:W-:-:S04]  /*1370*/  I2FP.F32.U32 R0, R0 ;  /* 0x0000000000007245 */ /* 0x004fc80000201000 */
[----:B------:R-:W1:Y:S01]  /*1380*/  FCHK P0, R0, 255 ;  /* 0x437f000000007902 */ /* 0x000e620000000000 */
[----:B------:R-:W-:-:S04]  /*1390*/  FFMA R10, R0, R11, RZ ;  /* 0x0000000b000a7223 */ /* 0x000fc800000000ff */
[----:B------:R-:W-:-:S04]  /*13a0*/  FFMA R12, R10, -255, R0 ;  /* 0xc37f00000a0c7823 */ /* 0x000fc80000000000 */
[----:B------:R-:W-:Y:S01]  /*13b0*/  FFMA R10, R11, R12, R10 ;  /* 0x0000000c0b0a7223 */ /* 0x000fe2000000000a */
[----:B01----:R-:W-:Y:S06]  /*13c0*/  @!P0 BRA `(.L_x_18) ;  /* 0x0000000000088947 */ /* 0x003fec0003800000 */
[----:B------:R-:W-:-:S07]  /*13d0*/  MOV R6, 0x13f0 ;  /* 0x000013f000067802 */ /* 0x000fce0000000f00 */
[----:B-----5:R-:W-:Y:S05]  /*13e0*/  CALL.REL.NOINC `($__internal_1_$__cuda_sm3x_div_rn_noftz_f32_slowpath) ;  /* 0x00000028000c7944 */ /* 0x020fea0003c00000 */
.L_x_18:
[----:B------:R-:W-:Y:S05]  /*13f0*/  BSYNC.RECONVERGENT B1 ;  /* 0x0000000000017941 */ /* 0x000fea0003800200 */
.L_x_17:
        /* <DEDUP_REMOVED lines=8> */
[----:B------:R-:W4:Y:S04]  /*1480*/  LDG.E R47, desc[UR6][R36.64+0x20] ;  /* 0x00002006242f7981 */ /* 0x000f28000c1e1900 */
[----:B------:R-:W4:Y:S01]  /*1490*/  LDG.E R6, desc[UR6][R36.64+0x24] ;  /* 0x0000240624067981 */ /* 0x000f22000c1e1900 */
[----:B-----5:R-:W-:-:S04]  /*14a0*/  FADD R0, -R5, 1 ;  /* 0x3f80000005007421 */ /* 0x020fc80000000100 */
[----:B------:R-:W-:-:S04]  /*14b0*/  FMUL R5, R5, R0 ;  /* 0x0000000005057220 */ /* 0x000fc80000400000 */
[----:B------:R-:W-:Y:S01]  /*14c0*/  FMUL R5, R5, R10 ;  /* 0x0000000a05057220 */ /* 0x000fe20000400000 */
[----:B------:R-:W-:Y:S01]  /*14d0*/  HFMA2 R50, -RZ, RZ, 0, 0 ;  /* 0x00000000ff327431 */ /* 0x000fe200000001ff */
[----:B------:R-:W-:Y:S01]  /*14e0*/  MOV R49, RZ ;  /* 0x000000ff00317202 */ /* 0x000fe20000000f00 */
[----:B--2---:R-:W-:Y:S01]  /*14f0*/  FADD R13, -R12, 1 ;  /* 0x3f8000000c0d7421 */ /* 0x004fe20000000100 */
[----:B---3--:R-:W-:-:S03]  /*1500*/  FADD R0, -R9, 1 ;  /* 0x3f80000009007421 */ /* 0x008fc60000000100 */
[----:B------:R-:W-:Y:S01]  /*1510*/  FMUL R8, R12, R13 ;  /* 0x0000000d0c087220 */ /* 0x000fe20000400000 */
[----:B----4-:R-:W-:Y:S01]  /*1520*/  FADD R13, -R14, 1 ;  /* 0x3f8000000e0d7421 */ /* 0x010fe20000000100 */
[----:B------:R-:W-:Y:S01]  /*1530*/  FMUL R7, R9, R0 ;  /* 0x0000000009077220 */ /* 0x000fe20000400000 */
[----:B------:R-:W-:Y:S01]  /*1540*/  FADD R0, -R22, R9 ;  /* 0x0000000916007221 */ /* 0x000fe20000000100 */
[----:B------:R-:W-:Y:S01]  /*1550*/  FADD R9, -R23, R12 ;  /* 0x0000000c17097221 */ /* 0x000fe20000000100 */
[----:B------:R-:W-:Y:S01]  /*1560*/  FADD R16, -R15, 1 ;  /* 0x3f8000000f107421 */ /* 0x000fe20000000100 */
[----:B------:R-:W-:Y:S01]  /*1570*/  FMUL R12, R14, R13 ;  /* 0x0000000d0e0c7220 */ /* 0x000fe20000400000 */
[----:B------:R-:W-:Y:S01]  /*1580*/  FADD R13, -R25, R14 ;  /* 0x0000000e190d7221 */ /* 0x000fe20000000100 */
[----:B------:R-:W-:Y:S01]  /*1590*/  FADD R17, -R18, 1 ;  /* 0x3f80000012117421 */ /* 0x000fe20000000100 */
[----:B------:R-:W-:Y:S01]  /*15a0*/  FMUL R14, R15, R16 ;  /* 0x000000100f0e7220 */ /* 0x000fe20000400000 */
[----:B------:R-:W-:-:S02]  /*15b0*/  FADD R20, -R19, 1 ;  /* 0x3f80000013147421 */ /* 0x000fc40000000100 */
[----:B------:R-:W-:Y:S01]  /*15c0*/  FMUL R16, R18, R17 ;  /* 0x0000001112107220 */ /* 0x000fe20000400000 */
[----:B------:R-:W-:Y:S01]  /*15d0*/  FADD R17, -R27, R18 ;  /* 0x000000121b117221 */ /* 0x000fe20000000100 */
[----:B------:R-:W-:Y:S01]  /*15e0*/  FADD R10, -R11, 1 ;  /* 0x3f8000000b0a7421 */ /* 0x000fe20000000100 */
[----:B------:R-:W-:Y:S01]  /*15f0*/  FMUL R18, R19, R20 ;  /* 0x0000001413127220 */ /* 0x000fe20000400000 */
[----:B------:R-:W-:Y:S01]  /*1600*/  FADD R21, -R38, 1 ;  /* 0x3f80000026157421 */ /* 0x000fe20000000100 */
[----:B------:R-:W-:Y:S01]  /*1610*/  FADD R46, -R47, 1 ;  /* 0x3f8000002f2e7421 */ /* 0x000fe20000000100 */
[----:B------:R-:W-:Y:S01]  /*1620*/  FADD R39, -R6, 1 ;  /* 0x3f80000006277421 */ /* 0x000fe20000000100 */
[----:B------:R-:W-:Y:S01]  /*1630*/  FMUL R10, R11, R10 ;  /* 0x0000000a0b0a7220 */ /* 0x000fe20000400000 */
[----:B------:R-:W-:Y:S01]  /*1640*/  FMUL R20, R38, R21 ;  /* 0x0000001526147220 */ /* 0x000fe20000400000 */
[----:B------:R-:W-:Y:S01]  /*1650*/  FMUL R46, R47, R46 ;  /* 0x0000002e2f2e7220 */ /* 0x000fe20000400000 */
[----:B------:R-:W-:Y:S01]  /*1660*/  FMUL R48, R6, R39 ;  /* 0x0000002706307220 */ /* 0x000fe20000400000 */
[----:B------:R-:W-:Y:S01]  /*1670*/  FADD R11, -R24, R11 ;  /* 0x0000000b180b7221 */ /* 0x000fe20000000100 */
[----:B------:R-:W-:Y:S01]  /*1680*/  FADD R15, -R26, R15 ;  /* 0x0000000f1a0f7221 */ /* 0x000fe20000000100 */
[----:B------:R-:W-:Y:S01]  /*1690*/  FADD R19, -R28, R19 ;  /* 0x000000131c137221 */ /* 0x000fe20000000100 */
[----:B------:R-:W-:Y:S01]  /*16a0*/  FADD R21, -R29, R38 ;  /* 0x000000261d157221 */ /* 0x000fe20000000100 */
[----:B------:R-:W-:Y:S01]  /*16b0*/  FADD R47, -R30, R47 ;  /* 0x0000002f1e2f7221 */ /* 0x000fe20000000100 */
[----:B------:R-:W-:-:S07]  /*16c0*/  FADD R6, -R31, R6 ;  /* 0x000000061f067221 */ /* 0x000fce0000000100 */
.L_x_19:
[----:B------:R-:W0:Y:S02]  /*16d0*/  LDC.64 R38, c[0x0][0x380] ;  /* 0x0000e000ff267b82 */ /* 0x000e240000000a00 */
[----:B0-----:R-:W-:-:S05]  /*16e0*/  IMAD.WIDE.U32 R40, R49, 0x4, R38 ;  /* 0x0000000431287825 */ /* 0x001fca00078e0026 */
[----:B------:R-:W2:Y:S04]  /*16f0*/  LDG.E R58, desc[UR6][R40.64+0xc884] ;  /* 0x00c88406283a7981 */ /* 0x000ea8000c1e1900 */
[----:B------:R-:W3:Y:S04]  /*1700*/  LDG.E R56, desc[UR6][R40.64+0xc8c8] ;  /* 0x00c8c80628387981 */ /* 0x000ee8000c1e1900 */
[----:B------:R-:W4:Y:S04]  /*1710*/  LDG.E R54, desc[UR6][R40.64+0xc90c] ;  /* 0x00c90c0628367981 */ /* 0x000f28000c1e1900 */
[----:B------:R-:W5:Y:S04]  /*1720*/  LDG.E R52, desc[UR6][R40.64+0xc950] ;  /* 0x00c9500628347981 */ /* 0x000f68000c1e1900 */
[----:B------:R-:W5:Y:S04]  /*1730*/  LDG.E R61, desc[UR6][R40.64+0xc994] ;  /* 0x00c99406283d7981 */ /* 0x000f68000c1e1900 */
[----:B------:R-:W5:Y:S04]  /*1740*/  LDG.E R51, desc[UR6][R40.64+0xc9d8] ;  /* 0x00c9d80628337981 */ /* 0x000f68000c1e1900 */
[----:B------:R-:W5:Y:S04]  /*1750*/  LDG.E R53, desc[UR6][R40.64+0xca1c] ;  /* 0x00ca1c0628357981 */ /* 0x000f68000c1e1900 */
[----:B------:R-:W5:Y:S04]  /*1760*/  LDG.E R55, desc[UR6][R40.64+0xca60] ;  /* 0x00ca600628377981 */ /* 0x000f68000c1e1900 */
[----:B------:R-:W5:Y:S04]  /*1770*/  LDG.E R57, desc[UR6][R40.64+0xcaa4] ;  /* 0x00caa40628397981 */ /* 0x000f68000c1e1900 */
[----:B------:R-:W5:Y:S01]  /*1780*/  LDG.E R59, desc[UR6][R40.64+0xcae8] ;  /* 0x00cae806283b7981 */ /* 0x000f62000c1e1900 */
[----:B------:R-:W-:-:S06]  /*1790*/  IMAD.WIDE.U32 R42, R49, 0x4, R34 ;  /* 0x00000004312a7825 */ /* 0x000fcc00078e0022 */
[----:B------:R0:W5:Y:S01]  /*17a0*/  LDG.E R42, desc[UR6][R42.64] ;  /* 0x000000062a2a7981 */ /* 0x000162000c1e1900 */
[----:B------:R-:W-:-:S04]  /*17b0*/  IMAD R45, R49, 0x11, R4 ;  /* 0x00000011312d7824 */ /* 0x000fc800078e0204 */
[----:B------:R-:W-:-:S06]  /*17c0*/  IMAD.WIDE.U32 R44, R45, 0x4, R38 ;  /* 0x000000042d2c7825 */ /* 0x000fcc00078e0026 */
[----:B------:R-:W5:Y:S01]  /*17d0*/  LDG.E R44, desc[UR6][R44.64+0xc444] ;  /* 0x00c444062c2c7981 */ /* 0x000f62000c1e1900 */
[----:B0-----:R-:W-:Y:S01]  /*17e0*/  IADD3 R43, PT, PT, R49, 0x1, RZ ;  /* 0x00000001312b7810 */ /* 0x001fe20007ffe0ff */
[----:B--2---:R-:W-:-:S04]  /*17f0*/  FMUL R60, R7, R58 ;  /* 0x0000003a073c7220 */ /* 0x004fc80000400000 */
[----:B------:R-:W-:Y:S01]  /*1800*/  FFMA R60, R7, R58, R60 ;  /* 0x0000003a073c7223 */ /* 0x000fe2000000003c */
[----:B---3--:R-:W-:-:S03]  /*1810*/  FMUL R58, R8, R56 ;  /* 0x00000038083a7220 */ /* 0x008fc60000400000 */
[----:B------:R-:W-:Y:S01]  /*1820*/  FFMA R60, R0, R60, RZ ;  /* 0x0000003c003c7223 */ /* 0x000fe200000000ff */
[----:B------:R-:W-:Y:S01]  /*1830*/  FFMA R58, R8, R56, R58 ;  /* 0x00000038083a7223 */ /* 0x000fe2000000003a */
[----:B----4-:R-:W-:-:S03]  /*1840*/  FMUL R41, R10, R54 ;  /* 0x000000360a297220 */ /* 0x010fc60000400000 */
[----:B------:R-:W-:Y:S01]  /*1850*/  FFMA R58, R9, R58, R60 ;  /* 0x0000003a093a7223 */ /* 0x000fe2000000003c */
[----:B------:R-:W-:-:S04]  /*1860*/  FFMA R41, R10, R54, R41 ;  /* 0x000000360a297223 */ /* 0x000fc80000000029 */
[----:B------:R-:W-:Y:S01]  /*1870*/  FFMA R58, R11, R41, R58 ;  /* 0x000000290b3a7223 */ /* 0x000fe2000000003a */
[----:B-----5:R-:W-:-:S04]  /*1880*/  FMUL R41, R12, R52 ;  /* 0x000000340c297220 */ /* 0x020fc80000400000 */
[----:B------:R-:W-:-:S04]  /*1890*/  FFMA R41, R12, R52, R41 ;  /* 0x000000340c297223 */ /* 0x000fc80000000029 */
[----:B------:R-:W-:Y:S01]  /*18a0*/  FFMA R58, R13, R41, R58 ;  /* 0x000000290d3a7223 */ /* 0x000fe2000000003a */
[----:B------:R-:W-:-:S04]  /*18b0*/  FMUL R41, R14, R61 ;  /* 0x0000003d0e297220 */ /* 0x000fc80000400000 */
[----:B------:R-:W-:Y:S01]  /*18c0*/  FFMA R61, R14, R61, R41 ;  /* 0x0000003d0e3d7223 */ /* 0x000fe20000000029 */
[----:B------:R-:W-:-:S04]  /*18d0*/  IMAD.WIDE.U32 R40, R43, 0x4, R38 ;  /* 0x000000042b287825 */ /* 0x000fc800078e0026 */
[----:B------:R-:W-:Y:S01]  /*18e0*/  FFMA R58, R15, R61, R58 ;  /* 0x0000003d0f3a7223 */ /* 0x000fe2000000003a */
[CC--:B------:R-:W-:Y:S01]  /*18f0*/  FMUL R61, R16.reuse, R51.reuse ;  /* 0x00000033103d7220 */ /* 0x0c0fe20000400000 */
[----:B------:R-:W2:Y:S03]  /*1900*/  LDG.E R52, desc[UR6][R40.64+0xc884] ;  /* 0x00c8840628347981 */ /* 0x000ea6000c1e1900 */
[----:B------:R-:W-:Y:S01]  /*1910*/  FFMA R61, R16, R51, R61 ;  /* 0x00000033103d7223 */ /* 0x000fe2000000003d */
[----:B------:R-:W3:Y:S01]  /*1920*/  LDG.E R45, desc[UR6][R40.64+0xc8c8] ;  /* 0x00c8c806282d7981 */ /* 0x000ee2000c1e1900 */
[C---:B------:R-:W-:Y:S02]  /*1930*/  FMUL R51, R18.reuse, R53 ;  /* 0x0000003512337220 */ /* 0x040fe40000400000 */
[----:B------:R-:W-:Y:S01]  /*1940*/  FFMA R58, R17, R61, R58 ;  /* 0x0000003d113a7223 */ /* 0x000fe2000000003a */
[----:B------:R-:W4:Y:S04]  /*1950*/  LDG.E R54, desc[UR6][R40.64+0xc950] ;  /* 0x00c9500628367981 */ /* 0x000f28000c1e1900 */
[----:B------:R-:W5:Y:S01]  /*1960*/  LDG.E R61, desc[UR6][R40.64+0xc90c] ;  /* 0x00c90c06283d7981 */ /* 0x000f62000c1e1900 */
[----:B------:R-:W-:-:S04]  /*1970*/  FFMA R51, R18, R53, R51 ;  /* 0x0000003512337223 */ /* 0x000fc80000000033 */
[----:B------:R-:W-:Y:S01]  /*1980*/  FFMA R58, R19, R51, R58 ;  /* 0x00000033133a7223 */ /* 0x000fe2000000003a */
[----:B------:R-:W-:-:S04]  /*1990*/  FMUL R51, R20, R55 ;  /* 0x0000003714337220 */ /* 0x000fc80000400000 */
[----:B------:R-:W-:Y:S02]  /*19a0*/  FFMA R55, R20, R55, R51 ;  /* 0x0000003714377223 */ /* 0x000fe40000000033 */
[----:B------:R-:W4:Y:S01]  /*19b0*/  LDG.E R51, desc[UR6][R40.64+0xc994] ;  /* 0x00c9940628337981 */ /* 0x000f22000c1e1900 */
[----:B------:R-:W-:Y:S01]  /*19c0*/  FMUL R53, R46, R57 ;  /* 0x000000392e357220 */ /* 0x000fe20000400000 */
[----:B------:R-:W-:-:S03]  /*19d0*/  FFMA R58, R21, R55, R58 ;  /* 0x00000037153a7223 */ /* 0x000fc6000000003a */
[----:B------:R-:W-:Y:S02]  /*19e0*/  FFMA R57, R46, R57, R53 ;  /* 0x000000392e397223 */ /* 0x000fe40000000035 */
[----:B------:R-:W4:Y:S01]  /*19f0*/  LDG.E R53, desc[UR6][R40.64+0xc9d8] ;  /* 0x00c9d80628357981 */ /* 0x000f22000c1e1900 */
[----:B------:R-:W-:-:S04]  /*1a00*/  FMUL R55, R48, R59 ;  /* 0x0000003b30377220 */ /* 0x000fc80000400000 */
[----:B------:R-:W-:Y:S02]  /*1a10*/  FFMA R56, R48, R59, R55 ;  /* 0x0000003b30387223 */ /* 0x000fe40000000037 */
[----:B------:R-:W4:Y:S01]  /*1a20*/  LDG.E R55, desc[UR6][R40.64+0xca1c] ;  /* 0x00ca1c0628377981 */ /* 0x000f22000c1e1900 */
[----:B------:R-:W-:-:S04]  /*1a30*/  FFMA R57, R47, R57, R58 ;  /* 0x000000392f397223 */ /* 0x000fc8000000003a */
[----:B------:R-:W-:Y:S01]  /*1a40*/  FFMA R56, R6, R56, R57 ;  /* 0x0000003806387223 */ /* 0x000fe20000000039 */
[----:B------:R-:W-:-:S04]  /*1a50*/  FADD R57, -R42, 1 ;  /* 0x3f8000002a397421 */ /* 0x000fc80000000100 */
[----:B------:R-:W-:Y:S02]  /*1a60*/  FMUL R59, R42, R57 ;  /* 0x000000392a3b7220 */ /* 0x000fe40000400000 */
[----:B------:R-:W4:Y:S02]  /*1a70*/  LDG.E R57, desc[UR6][R40.64+0xca60] ;  /* 0x00ca600628397981 */ /* 0x000f24000c1e1900 */
[----:B------:R-:W-:Y:S02]  /*1a80*/  FMUL R44, R44, R59 ;  /* 0x0000003b2c2c7220 */ /* 0x000fe40000400000 */
[----:B------:R-:W4:Y:S02]  /*1a90*/  LDG.E R59, desc[UR6][R40.64+0xcaa4] ;  /* 0x00caa406283b7981 */ /* 0x000f24000c1e1900 */
[----:B------:R-:W-:Y:S01]  /*1aa0*/  FFMA R50, R44, R56, R50 ;  /* 0x000000382c327223 */ /* 0x000fe20000000032 */
[----:B------:R-:W-:Y:S02]  /*1ab0*/  IMAD R56, R49, 0x11, R4 ;  /* 0x0000001131387824 */ /* 0x000fe400078e0204 */
[----:B--2---:R-:W-:Y:S01]  /*1ac0*/  FMUL R42, R7, R52 ;  /* 0x00000034072a7220 */ /* 0x004fe20000400000 */
[----:B---3--:R-:W-:-:S03]  /*1ad0*/  FMUL R44, R8, R45 ;  /* 0x0000002d082c7220 */ /* 0x008fc60000400000 */
[----:B------:R-:W-:Y:S02]  /*1ae0*/  FFMA R42, R7, R52, R42 ;  /* 0x00000034072a7223 */ /* 0x000fe4000000002a */
[----:B------:R0:W2:Y:S01]  /*1af0*/  LDG.E R52, desc[UR6][R40.64+0xcae8] ;  /* 0x00cae80628347981 */ /* 0x0000a2000c1e1900 */
[----:B------:R-:W-:Y:S01]  /*1b00*/  FFMA R44, R8, R45, R44 ;  /* 0x0000002d082c7223 */ /* 0x000fe2000000002c */
[----:B------:R-:W-:Y:S01]  /*1b10*/  FFMA R42, R0, R42, RZ ;  /* 0x0000002a002a7223 */ /* 0x000fe200000000ff */
[----:B-----5:R-:W-:-:S03]  /*1b20*/  FMUL R45, R10, R61 ;  /* 0x0000003d0a2d7220 */ /* 0x020fc60000400000 */
[----:B------:R-:W-:Y:S01]  /*1b30*/  FFMA R42, R9, R44, R42 ;  /* 0x0000002c092a7223 */ /* 0x000fe2000000002a */
[----:B------:R-:W-:-:S04]  /*1b40*/  FFMA R45, R10, R61, R45 ;  /* 0x0000003d0a2d7223 */ /* 0x000fc8000000002d */
[----:B------:R-:W-:Y:S01]  /*1b50*/  FFMA R44, R11, R45, R42 ;  /* 0x0000002d0b2c7223 */ /* 0x000fe2000000002a */
[----:B----4-:R-:W-:Y:S01]  /*1b60*/  FMUL R45, R12, R54 ;  /* 0x000000360c2d7220 */ /* 0x010fe20000400000 */
[----:B------:R-:W-:-:S04]  /*1b70*/  IMAD.WIDE.U32 R42, R43, 0x4, R34 ;  /* 0x000000042b2a7825 */ /* 0x000fc800078e0022 */
[----:B------:R-:W-:Y:S01]  /*1b80*/  FFMA R54, R12, R54, R45 ;  /* 0x000000360c367223 */ /* 0x000fe2000000002d */
[----:B------:R-:W-:Y:S01]  /*1b90*/  IADD3 R45, PT, PT, R56, 0x11, RZ ;  /* 0x00000011382d7810 */ /* 0x000fe20007ffe0ff */
[----:B0-----:R-:W-:Y:S01]  /*1ba0*/  FMUL R41, R14, R51 ;  /* 0x000000330e297220 */ /* 0x001fe20000400000 */
[----:B------:R-:W-:Y:S01]  /*1bb0*/  IADD3 R61, PT, PT, R49, 0x2, RZ ;  /* 0x00000002313d7810 */ /* 0x000fe20007ffe0ff */
[----:B------:R0:W3:Y:S01]  /*1bc0*/  LDG.E R42, desc[UR6][R42.64] ;  /* 0x000000062a2a7981 */ /* 0x0000e2000c1e1900 */
[----:B------:R-:W-:Y:S01]  /*1bd0*/  FFMA R54, R13, R54, R44 ;  /* 0x000000360d367223 */ /* 0x000fe2000000002c */
[----:B------:R-:W-:-:S04]  /*1be0*/  IMAD.WIDE.U32 R44, R45, 0x4, R38 ;  /* 0x000000042d2c7825 */ /* 0x000fc800078e0026 */
[----:B------:R-:W-:Y:S01]  /*1bf0*/  FFMA R51, R14, R51, R41 ;  /* 0x000000330e337223 */ /* 0x000fe20000000029 */
[----:B------:R-:W-:-:S04]  /*1c00*/  IMAD.WIDE.U32 R40, R61, 0x4, R38 ;  /* 0x000000043d287825 */ /* 0x000fc800078e0026 */
[----:B------:R-:W-:Y:S01]  /*1c10*/  FFMA R56, R15, R51, R54 ;  /* 0x000000330f387223 */ /* 0x000fe20000000036 */
[----:B------:R1:W4:Y:S04]  /*1c20*/  LDG.E R44, desc[UR6][R44.64+0xc444] ;  /* 0x00c444062c2c7981 */ /* 0x000328000c1e1900 */
[----:B------:R-:W5:Y:S01]  /*1c30*/  LDG.E R54, desc[UR6][R40.64+0xc884] ;  /* 0x00c8840628367981 */ /* 0x000f62000c1e1900 */
[----:B0-----:R-:W-:-:S03]  /*1c40*/  FMUL R43, R16, R53 ;  /* 0x00000035102b7220 */ /* 0x001fc60000400000 */
[----:B------:R-:W5:Y:S01]  /*1c50*/  LDG.E R51, desc[UR6][R40.64+0xc8c8] ;  /* 0x00c8c80628337981 */ /* 0x000f62000c1e1900 */
[----:B------:R-:W-:-:S03]  /*1c60*/  FFMA R43, R16, R53, R43 ;  /* 0x00000035102b7223 */ /* 0x000fc6000000002b */
[----:B------:R-:W5:Y:S01]  /*1c70*/  LDG.E R53, desc[UR6][R40.64+0xc90c] ;  /* 0x00c90c0628357981 */ /* 0x000f62000c1e1900 */
[----:B------:R-:W-:Y:S01]  /*1c80*/  FFMA R56, R17, R43, R56 ;  /* 0x0000002b11387223 */ /* 0x000fe20000000038 */
[----:B------:R-:W-:-:S04]  /*1c90*/  FMUL R43, R18, R55 ;  /* 0x00000037122b7220 */ /* 0x000fc80000400000 */
[----:B------:R-:W-:Y:S02]  /*1ca0*/  FFMA R55, R18, R55, R43 ;  /* 0x0000003712377223 */ /* 0x000fe4000000002b */
[----:B------:R-:W5:Y:S01]  /*1cb0*/  LDG.E R43, desc[UR6][R40.64+0xc950] ;  /* 0x00c95006282b7981 */ /* 0x000f62000c1e1900 */
[C---:B-1----:R-:W-:Y:S01]  /*1cc0*/  FMUL R45, R20.reuse, R57 ;  /* 0x00000039142d7220 */ /* 0x042fe20000400000 */
[----:B------:R-:W-:Y:S02]  /*1cd0*/  FFMA R56, R19, R55, R56 ;  /* 0x0000003713387223 */ /* 0x000fe40000000038 */
[----:B------:R-:W5:Y:S01]  /*1ce0*/  LDG.E R55, desc[UR6][R40.64+0xc994] ;  /* 0x00c9940628377981 */ /* 0x000f62000c1e1900 */
[----:B------:R-:W-:-:S04]  /*1cf0*/  FFMA R45, R20, R57, R45 ;  /* 0x00000039142d7223 */ /* 0x000fc8000000002d */
[----:B------:R-:W-:Y:S01]  /*1d00*/  FFMA R56, R21, R45, R56 ;  /* 0x0000002d15387223 */ /* 0x000fe20000000038 */
[----:B------:R-:W-:-:S04]  /*1d10*/  FMUL R45, R46, R59 ;  /* 0x0000003b2e2d7220 */ /* 0x000fc80000400000 */
[----:B------:R-:W-:Y:S02]  /*1d20*/  FFMA R45, R46, R59, R45 ;  /* 0x0000003b2e2d7223 */ /* 0x000fe4000000002d */
[----:B------:R-:W5:Y:S02]  /*1d30*/  LDG.E R59, desc[UR6][R40.64+0xc9d8] ;  /* 0x00c9d806283b7981 */ /* 0x000f64000c1e1900 */
[----:B------:R-:W-:Y:S01]  /*1d40*/  FFMA R57, R47, R45, R56 ;  /* 0x0000002d2f397223 */ /* 0x000fe20000000038 */
[----:B--2---:R-:W-:-:S04]  /*1d50*/  FMUL R45, R48, R52 ;  /* 0x00000034302d7220 */ /* 0x004fc80000400000 */
[----:B------:R-:W-:-:S04]  /*1d60*/  FFMA R52, R48, R52, R45 ;  /* 0x0000003430347223 */ /* 0x000fc8000000002d */
[----:B------:R-:W-:Y:S01]  /*1d70*/  FFMA R52, R6, R52, R57 ;  /* 0x0000003406347223 */ /* 0x000fe20000000039 */
[----:B---3--:R-:W-:-:S04]  /*1d80*/  FADD R45, -R42, 1 ;  /* 0x3f8000002a2d7421 */ /* 0x008fc80000000100 */
[----:B------:R-:W-:-:S04]  /*1d90*/  FMUL R45, R42, R45 ;  /* 0x0000002d2a2d7220 */ /* 0x000fc80000400000 */
[----:B----4-:R-:W-:Y:S01]  /*1da0*/  FMUL R45, R44, R45 ;  /* 0x0000002d2c2d7220 */ /* 0x010fe20000400000 */
[----:B-----5:R-:W-:-:S03]  /*1db0*/  FMUL R42, R7, R54 ;  /* 0x00000036072a7220 */ /* 0x020fc60000400000 */
[----:B------:R-:W-:Y:S01]  /*1dc0*/  FFMA R50, R45, R52, R50 ;  /* 0x000000342d327223 */ /* 0x000fe20000000032 */
[CC--:B------:R-:W-:Y:S01]  /*1dd0*/  FMUL R57, R8.reuse, R51.reuse ;  /* 0x0000003308397220 */ /* 0x0c0fe20000400000 */
[----:B------:R-:W-:Y:S01]  /*1de0*/  FFMA R45, R7, R54, R42 ;  /* 0x00000036072d7223 */ /* 0x000fe2000000002a */
[C---:B------:R-:W-:Y:S01]  /*1df0*/  IMAD R44, R49.reuse, 0x11, R4 ;  /* 0x00000011312c7824 */ /* 0x040fe200078e0204 */
[----:B------:R-:W2:Y:S01]  /*1e00*/  LDG.E R52, desc[UR6][R40.64+0xca1c] ;  /* 0x00ca1c0628347981 */ /* 0x000ea2000c1e1900 */
[----:B------:R-:W-:Y:S01]  /*1e10*/  FFMA R57, R8, R51, R57 ;  /* 0x0000003308397223 */ /* 0x000fe20000000039 */
[----:B------:R-:W-:Y:S01]  /*1e20*/  FFMA R42, R0, R45, RZ ;  /* 0x0000002d002a7223 */ /* 0x000fe200000000ff */
[C---:B------:R-:W-:Y:S01]  /*1e30*/  FMUL R45, R10.reuse, R53 ;  /* 0x000000350a2d7220 */ /* 0x040fe20000400000 */
[----:B------:R-:W-:Y:S01]  /*1e40*/  IADD3 R54, PT, PT, R49, 0x3, RZ ;  /* 0x0000000331367810 */ /* 0x000fe20007ffe0ff */
[----:B------:R-:W3:Y:S01]  /*1e50*/  LDG.E R51, desc[UR6][R40.64+0xca60] ;  /* 0x00ca600628337981 */ /* 0x000ee2000c1e1900 */
[----:B------:R-:W-:Y:S01]  /*1e60*/  FFMA R42, R9, R57, R42 ;  /* 0x00000039092a7223 */ /* 0x000fe2000000002a */
[----:B------:R-:W-:-:S02]  /*1e70*/  FFMA R45, R10, R53, R45 ;  /* 0x000000350a2d7223 */ /* 0x000fc4000000002d */
[----:B------:R-:W4:Y:S02]  /*1e80*/  LDG.E R53, desc[UR6][R40.64+0xcaa4] ;  /* 0x00caa40628357981 */ /* 0x000f24000c1e1900 */
[----:B------:R-:W-:Y:S01]  /*1e90*/  FFMA R58, R11, R45, R42 ;  /* 0x0000002d0b3a7223 */ /* 0x000fe2000000002a */
[----:B------:R-:W-:Y:S02]  /*1ea0*/  IMAD R42, R49, 0x11, R4 ;  /* 0x00000011312a7824 */ /* 0x000fe400078e0204 */
[CC--:B------:R-:W-:Y:S01]  /*1eb0*/  FMUL R45, R12.reuse, R43.reuse ;  /* 0x0000002b0c2d7220 */ /* 0x0c0fe20000400000 */
[----:B------:R0:W5:Y:S03]  /*1ec0*/  LDG.E R57, desc[UR6][R40.64+0xcae8] ;  /* 0x00cae80628397981 */ /* 0x000166000c1e1900 */
[----:B------:R-:W-:Y:S01]  /*1ed0*/  FFMA R60, R12, R43, R45 ;  /* 0x0000002b0c3c7223 */ /* 0x000fe2000000002d */
[----:B------:R-:W-:-:S02]  /*1ee0*/  IADD3 R43, PT, PT, R42, 0x22, RZ ;  /* 0x000000222a2b7810 */ /* 0x000fc40007ffe0ff */
[----:B------:R-:W-:-:S03]  /*1ef0*/  IADD3 R45, PT, PT, R44, 0x33, RZ ;  /* 0x000000332c2d7810 */ /* 0x000fc60007ffe0ff */
[----:B------:R-:W-:-:S04]  /*1f00*/  IMAD.WIDE.U32 R42, R43, 0x4, R38 ;  /* 0x000000042b2a7825 */ /* 0x000fc800078e0026 */
[----:B0-----:R-:W-:Y:S01]  /*1f10*/  FMUL R41, R14, R55 ;  /* 0x000000370e297220 */ /* 0x001fe20000400000 */
[----:B------:R-:W-:-:S04]  /*1f20*/  IMAD.WIDE.U32 R44, R45, 0x4, R38 ;  /* 0x000000042d2c7825 */ /* 0x000fc800078e0026 */
[----:B------:R-:W-:Y:S01]  /*1f30*/  FFMA R60, R13, R60, R58 ;  /* 0x0000003c0d3c7223 */ /* 0x000fe2000000003a */
[----:B------:R0:W5:Y:S01]  /*1f40*/  LDG.E R56, desc[UR6][R42.64+0xc444] ;  /* 0x00c444062a387981 */ /* 0x000162000c1e1900 */
[----:B------:R-:W-:-:S04]  /*1f50*/  IMAD.WIDE.U32 R38, R54, 0x4, R38 ;  /* 0x0000000436267825 */ /* 0x000fc800078e0026 */
[----:B------:R-:W-:Y:S01]  /*1f60*/  FFMA R55, R14, R55, R41 ;  /* 0x000000370e377223 */ /* 0x000fe20000000029 */
[----:B------:R3:W5:Y:S04]  /*1f70*/  LDG.E R44, desc[UR6][R44.64+0xc444] ;  /* 0x00c444062c2c7981 */ /* 0x000768000c1e1900 */
[----:B------:R-:W0:Y:S04]  /*1f80*/  LDG.E R58, desc[UR6][R38.64+0xc884] ;  /* 0x00c88406263a7981 */ /* 0x000e28000c1e1900 */
[----:B------:R-:W2:Y:S01]  /*1f90*/  LDG.E R41, desc[UR6][R38.64+0xc8c8] ;  /* 0x00c8c80626297981 */ /* 0x000ea2000c1e1900 */
[----:B------:R-:W-:Y:S01]  /*1fa0*/  FFMA R40, R15, R55, R60 ;  /* 0x000000370f287223 */ /* 0x000fe2000000003c */
[----:B------:R-:W-:-:S04]  /*1fb0*/  FMUL R55, R16, R59 ;  /* 0x0000003b10377220 */ /* 0x000fc80000400000 */
[----:B------:R-:W-:Y:S02]  /*1fc0*/  FFMA R59, R16, R59, R55 ;  /* 0x0000003b103b7223 */ /* 0x000fe40000000037 */
[----:B------:R-:W3:Y:S02]  /*1fd0*/  LDG.E R55, desc[UR6][R38.64+0xc90c] ;  /* 0x00c90c0626377981 */ /* 0x000ee4000c1e1900 */
[----:B------:R-:W-:Y:S01]  /*1fe0*/  FFMA R40, R17, R59, R40 ;  /* 0x0000003b11287223 */ /* 0x000fe20000000028 */
[----:B0-----:R-:W-:Y:S01]  /*1ff0*/  FMUL R42, R7, R58 ;  /* 0x0000003a072a7220 */ /* 0x001fe20000400000 */
[----:B--2---:R-:W-:-:S03]  /*2000*/  FMUL R59, R8, R41 ;  /* 0x00000029083b7220 */ /* 0x004fc60000400000 */
[----:B------:R-:W-:Y:S01]  /*2010*/  FFMA R43, R7, R58, R42 ;  /* 0x0000003a072b7223 */ /* 0x000fe2000000002a */
[----:B------:R-:W-:-:S03]  /*2020*/  FFMA R59, R8, R41, R59 ;  /* 0x00000029083b7223 */ /* 0x000fc6000000003b */
[----:B------:R-:W-:Y:S01]  /*2030*/  FFMA R42, R0, R43, RZ ;  /* 0x0000002b002a7223 */ /* 0x000fe200000000ff */
[----:B------:R-:W2:Y:S01]  /*2040*/  LDG.E R41, desc[UR6][R38.64+0xc950] ;  /* 0x00c9500626297981 */ /* 0x000ea2000c1e1900 */
[----:B------:R-:W-:-:S04]  /*2050*/  FMUL R43, R18, R52 ;  /* 0x00000034122b7220 */ /* 0x000fc80000400000 */
[----:B------:R-:W-:Y:S01]  /*2060*/  FFMA R52, R18, R52, R43 ;  /* 0x0000003412347223 */ /* 0x000fe2000000002b */
[----:B---3--:R-:W-:-:S04]  /*2070*/  FMUL R43, R10, R55 ;  /* 0x000000370a2b7220 */ /* 0x008fc80000400000 */
[----:B------:R-:W-:Y:S02]  /*2080*/  FFMA R43, R10, R55, R43 ;  /* 0x000000370a2b7223 */ /* 0x000fe4000000002b */
[----:B------:R-:W3:Y:S01]  /*2090*/  LDG.E R55, desc[UR6][R38.64+0xc994] ;  /* 0x00c9940626377981 */ /* 0x000ee2000c1e1900 */
[----:B------:R-:W-:Y:S01]  /*20a0*/  FFMA R42, R9, R59, R42 ;  /* 0x0000003b092a7223 */ /* 0x000fe2000000002a */
[----:B------:R-:W-:Y:S02]  /*20b0*/  FMUL R45, R20, R51 ;  /* 0x00000033142d7220 */ /* 0x000fe40000400000 */
[----:B------:R-:W5:Y:S01]  /*20c0*/  LDG.E R59, desc[UR6][R38.64+0xc9d8] ;  /* 0x00c9d806263b7981 */ /* 0x000f62000c1e1900 */
[----:B------:R-:W-:Y:S01]  /*20d0*/  FFMA R42, R11, R43, R42 ;  /* 0x0000002b0b2a7223 */ /* 0x000fe2000000002a */
[----:B------:R-:W-:Y:S01]  /*20e0*/  FFMA R52, R19, R52, R40 ;  /* 0x0000003413347223 */ /* 0x000fe20000000028 */
[----:B--2---:R-:W-:-:S04]  /*20f0*/  FMUL R43, R12, R41 ;  /* 0x000000290c2b7220 */ /* 0x004fc80000400000 */
[----:B------:R-:W-:Y:S01]  /*2100*/  FFMA R43, R12, R41, R43 ;  /* 0x000000290c2b7223 */ /* 0x000fe2000000002b */
[----:B------:R-:W-:Y:S02]  /*2110*/  IMAD.WIDE.U32 R40, R61, 0x4, R34 ;  /* 0x000000043d287825 */ /* 0x000fe400078e0022 */
[----:B------:R-:W2:Y:S02]  /*2120*/  LDG.E R61, desc[UR6][R38.64+0xca1c] ;  /* 0x00ca1c06263d7981 */ /* 0x000ea4000c1e1900 */
[----:B------:R-:W-:Y:S01]  /*2130*/  FFMA R58, R13, R43, R42 ;  /* 0x0000002b0d3a7223 */ /* 0x000fe2000000002a */
[----:B------:R-:W-:-:S04]  /*2140*/  IMAD.WIDE.U32 R42, R54, 0x4, R34 ;  /* 0x00000004362a7825 */ /* 0x000fc800078e0022 */
[----:B------:R-:W-:Y:S01]  /*2150*/  FFMA R54, R20, R51, R45 ;  /* 0x0000003314367223 */ /* 0x000fe2000000002d */
[----:B------:R-:W2:Y:S01]  /*2160*/  LDG.E R40, desc[UR6][R40.64] ;  /* 0x0000000628287981 */ /* 0x000ea2000c1e1900 */
[----:B---3--:R-:W-:-:S03]  /*2170*/  FMUL R51, R14, R55 ;  /* 0x000000370e337220 */ /* 0x008fc60000400000 */
[----:B------:R-:W3:Y:S01]  /*2180*/  LDG.E R45, desc[UR6][R38.64+0xca60] ;  /* 0x00ca6006262d7981 */ /* 0x000ee2000c1e1900 */
[----:B------:R-:W-:-:S03]  /*2190*/  FFMA R55, R14, R55, R51 ;  /* 0x000000370e377223 */ /* 0x000fc60000000033 */
[----:B------:R-:W3:Y:S04]  /*21a0*/  LDG.E R51, desc[UR6][R38.64+0xcaa4] ;  /* 0x00caa40626337981 */ /* 0x000ee8000c1e1900 */
[----:B------:R4:W3:Y:S04]  /*21b0*/  LDG.E R42, desc[UR6][R42.64] ;  /* 0x000000062a2a7981 */ /* 0x0008e8000c1e1900 */
[----:B------:R0:W3:Y:S01]  /*21c0*/  LDG.E R41, desc[UR6][R38.64+0xcae8] ;  /* 0x00cae80626297981 */ /* 0x0000e2000c1e1900 */
[----:B----4-:R-:W-:Y:S01]  /*21d0*/  FMUL R43, R46, R53 ;  /* 0x000000352e2b7220 */ /* 0x010fe20000400000 */
[----:B------:R-:W-:-:S03]  /*21e0*/  FFMA R52, R21, R54, R52 ;  /* 0x0000003615347223 */ /* 0x000fc60000000034 */
[----:B------:R-:W-:Y:S01]  /*21f0*/  FFMA R53, R46, R53, R43 ;  /* 0x000000352e357223 */ /* 0x000fe2000000002b */
[----:B-----5:R-:W-:Y:S01]  /*2200*/  FMUL R43, R16, R59 ;  /* 0x0000003b102b7220 */ /* 0x020fe20000400000 */
[----:B------:R-:W-:Y:S01]  /*2210*/  FFMA R58, R15, R55, R58 ;  /* 0x000000370f3a7223 */ /* 0x000fe2000000003a */
[----:B------:R-:W-:Y:S02]  /*2220*/  FMUL R55, R48, R57 ;  /* 0x0000003930377220 */ /* 0x000fe40000400000 */
[----:B------:R-:W-:Y:S01]  /*2230*/  FFMA R59, R16, R59, R43 ;  /* 0x0000003b103b7223 */ /* 0x000fe2000000002b */
[----:B------:R-:W-:Y:S01]  /*2240*/  FFMA R43, R47, R53, R52 ;  /* 0x000000352f2b7223 */ /* 0x000fe20000000034 */
[----:B0-----:R-:W-:Y:S01]  /*2250*/  FFMA R38, R48, R57, R55 ;  /* 0x0000003930267223 */ /* 0x001fe20000000037 */
[----:B------:R-:W-:Y:S01]  /*2260*/  IADD3 R49, PT, PT, R49, 0x4, RZ ;  /* 0x0000000431317810 */ /* 0x000fe20007ffe0ff */
[----:B------:R-:W-:-:S03]  /*2270*/  FFMA R58, R17, R59, R58 ;  /* 0x0000003b113a7223 */ /* 0x000fc6000000003a */
[----:B------:R-:W-:Y:S01]  /*2280*/  ISETP.NE.AND P0, PT, R49, 0x10, PT ;  /* 0x000000103100780c */ /* 0x000fe20003f05270 */
[----:B--2---:R-:W-:-:S04]  /*2290*/  FMUL R53, R18, R61 ;  /* 0x0000003d12357220 */ /* 0x004fc80000400000 */
[----:B------:R-:W-:Y:S01]  /*22a0*/  FFMA R53, R18, R61, R53 ;  /* 0x0000003d12357223 */ /* 0x000fe20000000035 */
[----:B---3--:R-:W-:Y:S01]  /*22b0*/  FMUL R55, R20, R45 ;  /* 0x0000002d14377220 */ /* 0x008fe20000400000 */
[----:B------:R-:W-:Y:S02]  /*22c0*/  FADD R39, -R40, 1 ;  /* 0x3f80000028277421 */ /* 0x000fe40000000100 */
[----:B------:R-:W-:Y:S01]  /*22d0*/  FFMA R58, R19, R53, R58 ;  /* 0x00000035133a7223 */ /* 0x000fe2000000003a */
[----:B------:R-:W-:Y:S01]  /*22e0*/  FFMA R55, R20, R45, R55 ;  /* 0x0000002d14377223 */ /* 0x000fe20000000037 */
[----:B------:R-:W-:Y:S01]  /*22f0*/  FMUL R45, R46, R51 ;  /* 0x000000332e2d7220 */ /* 0x000fe20000400000 */
[----:B------:R-:W-:Y:S01]  /*2300*/  FMUL R57, R40, R39 ;  /* 0x0000002728397220 */ /* 0x000fe20000400000 */
[----:B------:R-:W-:Y:S01]  /*2310*/  FFMA R39, R6, R38, R43 ;  /* 0x0000002606277223 */ /* 0x000fe2000000002b */
[----:B------:R-:W-:Y:S01]  /*2320*/  FADD R43, -R42, 1 ;  /* 0x3f8000002a2b7421 */ /* 0x000fe20000000100 */
[----:B------:R-:W-:Y:S01]  /*2330*/  FFMA R45, R46, R51, R45 ;  /* 0x000000332e2d7223 */ /* 0x000fe2000000002d */
[----:B------:R-:W-:Y:S01]  /*2340*/  FFMA R58, R21, R55, R58 ;  /* 0x00000037153a7223 */ /* 0x000fe2000000003a */
[----:B------:R-:W-:Y:S01]  /*2350*/  FMUL R51, R48, R41 ;  /* 0x0000002930337220 */ /* 0x000fe20000400000 */
        /* <DEDUP_REMOVED lines=10> */
[----:B------:R-:W-:Y:S01]  /*2400*/  IMAD R9, R4, 0x311, RZ ;  /* 0x0000031104097824 */ /* 0x000fe200078e02ff */
[----:B------:R-:W-:Y:S01]  /*2410*/  MOV R11, UR4 ;  /* 0x00000004000b7c02 */ /* 0x000fe20008000f00 */
[----:B------:R-:W-:Y:S01]  /*2420*/  FMUL R5, R5, R50 ;  /* 0x0000003205057220 */ /* 0x000fe20000400000 */
[----:B0-----:R-:W-:-:S04]  /*2430*/  IMAD.WIDE.U32 R6, R3, 0x4, R6 ;  /* 0x0000000403067825 */ /* 0x001fc800078e0006 */
[----:B------:R-:W-:Y:S01]  /*2440*/  IMAD.WIDE.U32 R6, R9, 0x4, R6 ;  /* 0x0000000409067825 */ /* 0x000fe200078e0006 */
[----:B------:R-:W-:Y:S01]  /*2450*/  MOV R9, UR4 ;  /* 0x0000000400097c02 */ /* 0x000fe20008000f00 */
[----:B------:R-:W-:-:S03]  /*2460*/  UIADD3 UR4, UPT, UPT, UR4, 0x1, URZ ;  /* 0x0000000104047890 */ /* 0x000fc6000fffe0ff */
[----:B------:R-:W-:Y:S01]  /*2470*/  LEA R6, P0, R9, R6, 0x2 ;  /* 0x0000000609067211 */ /* 0x000fe200078010ff */
[----:B------:R-:W-:-:S03]  /*2480*/  UISETP.NE.AND UP0, UPT, UR4, 0x310, UPT ;  /* 0x000003100400788c */ /* 0x000fc6000bf05270 */
[----:B------:R-:W-:-:S05]  /*2490*/  LEA.HI.X R7, R11, R7, RZ, 0x2, P0 ;  /* 0x000000070b077211 */ /* 0x000fca00000f14ff */
[----:B------:R1:W-:Y:S01]  /*24a0*/  STG.E desc[UR6][R6.64+0x4], R5 ;  /* 0x0000040506007986 */ /* 0x0003e2000c101906 */
[----:B------:R-:W-:Y:S05]  /*24b0*/  BRA.U UP0, `(.L_x_20) ;  /* 0xffffffed007c7547 */ /* 0x000fea000b83ffff */
[----:B------:R-:W-:-:S04]  /*24c0*/  IADD3 R4, PT, PT, R4, 0x1, RZ ;  /* 0x0000000104047810 */ /* 0x000fc80007ffe0ff */
[----:B------:R-:W-:-:S13]  /*24d0*/  ISETP.NE.AND P0, PT, R4, 0x10, PT ;  /* 0x000000100400780c */ /* 0x000fda0003f05270 */
[----:B------:R-:W-:Y:S05]  /*24e0*/  @P0 BRA `(.L_x_21) ;  /* 0xffffffdc00600947 */ /* 0x000fea000383ffff */
[----:B-1----:R-:W0:Y:S01]  /*24f0*/  LDC.64 R4, c[0x0][0x3a0] ;  /* 0x0000e800ff047b82 */ /* 0x002e220000000a00 */
[----:B------:R-:W-:-:S07]  /*2500*/  HFMA2 R11, -RZ, RZ, 0, 0 ;  /* 0x00000000ff0b7431 */ /* 0x000fce00000001ff */
[----:B------:R-:W1:Y:S08]  /*2510*/  S2UR UR5, SR_CTAID.X ;  /* 0x00000000000579c3 */ /* 0x000e700000002500 */
[----:B------:R-:W2:Y:S01]  /*2520*/  LDC R10, c[0x0][0x360] ;  /* 0x0000d800ff0a7b82 */ /* 0x000ea20000000800 */
[----:B0-----:R-:W-:-:S03]  /*2530*/  IMAD.WIDE.U32 R4, R3, 0x4, R4 ;  /* 0x0000000403047825 */ /* 0x001fc600078e0004 */
[----:B------:R-:W-:-:S04]  /*2540*/  IADD3 R6, P0, PT, R4, 0xc444, RZ ;  /* 0x0000c44404067810 */ /* 0x000fc80007f1e0ff */
[----:B-1----:R-:W-:-:S09]  /*2550*/  IADD3.X R7, PT, PT, RZ, R5, RZ, P0, !PT ;  /* 0x00000005ff077210 */ /* 0x002fd200007fe4ff */
.L_x_23:
[----:B------:R-:W0:Y:S01]  /*2560*/  LDC.64 R8, c[0x0][0x380] ;  /* 0x0000e000ff087b82 */ /* 0x000e220000000a00 */
[----:B------:R-:W3:Y:S04]  /*2570*/  LDG.E R45, desc[UR6][R36.64] ;  /* 0x00000006242d7981 */ /* 0x000ee8000c1e1900 */
[----:B------:R-:W4:Y:S04]  /*2580*/  LDG.E R50, desc[UR6][R36.64+0x4] ;  /* 0x0000040624327981 */ /* 0x000f28000c1e1900 */
[----:B------:R-:W5:Y:S04]  /*2590*/  LDG.E R41, desc[UR6][R36.64+0x8] ;  /* 0x0000080624297981 */ /* 0x000f68000c1e1900 */
[----:B------:R-:W2:Y:S04]  /*25a0*/  LDG.E R40, desc[UR6][R36.64+0xc] ;  /* 0x00000c0624287981 */ /* 0x000ea8000c1e1900 */
[----:B------:R-:W2:Y:S04]  /*25b0*/  LDG.E R21, desc[UR6][R36.64+0x10] ;  /* 0x0000100624157981 */ /* 0x000ea8000c1e1900 */
[----:B------:R-:W2:Y:S01]  /*25c0*/  LDG.E R20, desc[UR6][R36.64+0x14] ;  /* 0x0000140624147981 */ /* 0x000ea2000c1e1900 */
[----:B0-----:R-:W-:-:S03]  /*25d0*/  IMAD.WIDE.U32 R8, R11, 0x4, R8 ;  /* 0x000000040b087825 */ /* 0x001fc600078e0008 */
[----:B------:R-:W2:Y:S04]  /*25e0*/  LDG.E R13, desc[UR6][R36.64+0x18] ;  /* 0x00001806240d7981 */ /* 0x000ea8000c1e1900 */
        /* <DEDUP_REMOVED lines=8> */
[----:B-1----:R-:W2:Y:S04]  /*2670*/  LDG.E R17, desc[UR6][R36.64+0x20] ;  /* 0x0000200624117981 */ /* 0x002ea8000c1e1900 */
[----:B------:R-:W2:Y:S04]  /*2680*/  LDG.E R19, desc[UR6][R8.64+0xca60] ;  /* 0x00ca600608137981 */ /* 0x000ea8000c1e1900 */
[----:B------:R-:W2:Y:S04]  /*2690*/  LDG.E R16, desc[UR6][R36.64+0x24] ;  /* 0x0000240624107981 */ /* 0x000ea8000c1e1900 */
[----:B------:R-:W2:Y:S01]  /*26a0*/  LDG.E R18, desc[UR6][R8.64+0xcaa4] ;  /* 0x00caa40608127981 */ /* 0x000ea2000c1e1900 */
[----:B------:R-:W-:-:S03]  /*26b0*/  IMAD.WIDE.U32 R2, R11, 0x4, R34 ;  /* 0x000000040b027825 */ /* 0x000fc600078e0022 */
[----:B------:R-:W2:Y:S04]  /*26c0*/  LDG.E R15, desc[UR6][R8.64+0xcae8] ;  /* 0x00cae806080f7981 */ /* 0x000ea8000c1e1900 */
[----:B------:R-:W2:Y:S01]  /*26d0*/  LDG.E R12, desc[UR6][R2.64] ;  /* 0x00000006020c7981 */ /* 0x000ea2000c1e1900 */
[----:B------:R-:W-:Y:S01]  /*26e0*/  UMOV UR4, URZ ;  /* 0x000000ff00047c82 */ /* 0x000fe20008000000 */
[----:B---3--:R-:W-:-:S04]  /*26f0*/  FADD R46, -R45, 1 ;  /* 0x3f8000002d2e7421 */ /* 0x008fc80000000100 */
[----:B------:R-:W-:Y:S01]  /*2700*/  FMUL R47, R45, R46 ;  /* 0x0000002e2d2f7220 */ /* 0x000fe20000400000 */
[----:B----4-:R-:W-:Y:S01]  /*2710*/  FADD R51, -R50, 1 ;  /* 0x3f80000032337421 */ /* 0x010fe20000000100 */
[----:B------:R-:W-:Y:S01]  /*2720*/  FADD R45, -R22, R45 ;  /* 0x0000002d162d7221 */ /* 0x000fe20000000100 */
[----:B-----5:R-:W-:Y:S02]  /*2730*/  FADD R46, -R41, 1 ;  /* 0x3f800000292e7421 */ /* 0x020fe40000000100 */
[----:B------:R-:W-:Y:S01]  /*2740*/  FMUL R51, R50, R51 ;  /* 0x0000003332337220 */ /* 0x000fe20000400000 */
[----:B------:R-:W-:Y:S01]  /*2750*/  FADD R50, -R23, R50 ;  /* 0x0000003217327221 */ /* 0x000fe20000000100 */
[----:B--2---:R-:W-:-:S04]  /*2760*/  FMUL R49, R0, R47 ;  /* 0x0000002f00317220 */ /* 0x004fc80000400000 */
[----:B------:R-:W-:Y:S01]  /*2770*/  FFMA R0, R0, R47, R49 ;  /* 0x0000002f00007223 */ /* 0x000fe20000000031 */
[----:B------:R-:W-:-:S03]  /*2780*/  FMUL R47, R48, R51 ;  /* 0x00000033302f7220 */ /* 0x000fc60000400000 */
[----:B------:R-:W-:Y:S01]  /*2790*/  FFMA R0, R0, R45, RZ ;  /* 0x0000002d00007223 */ /* 0x000fe200000000ff */
[----:B------:R-:W-:Y:S01]  /*27a0*/  FMUL R45, R41, R46 ;  /* 0x0000002e292d7220 */ /* 0x000fe20000400000 */
[----:B------:R-:W-:Y:S01]  /*27b0*/  FFMA R47, R48, R51, R47 ;  /* 0x00000033302f7223 */ /* 0x000fe2000000002f */
[----:B------:R-:W-:Y:S01]  /*27c0*/  FADD R51, -R40, 1 ;  /* 0x3f80000028337421 */ /* 0x000fe20000000100 */
[----:B------:R-:W-:Y:S01]  /*27d0*/  FADD R48, -R21, 1 ;  /* 0x3f80000015307421 */ /* 0x000fe20000000100 */
[----:B------:R-:W-:Y:S01]  /*27e0*/  FMUL R49, R44, R45 ;  /* 0x0000002d2c317220 */ /* 0x000fe20000400000 */
[----:B------:R-:W-:Y:S01]  /*27f0*/  FFMA R0, R47, R50, R0 ;  /* 0x000000322f007223 */ /* 0x000fe20000000000 */
[----:B------:R-:W-:Y:S01]  /*2800*/  FADD R41, -R24, R41 ;  /* 0x0000002918297221 */ /* 0x000fe20000000100 */
[----:B------:R-:W-:Y:S01]  /*2810*/  FMUL R46, R40, R51 ;  /* 0x00000033282e7220 */ /* 0x000fe20000400000 */
[----:B------:R-:W-:Y:S01]  /*2820*/  FFMA R49, R44, R45, R49 ;  /* 0x0000002d2c317223 */ /* 0x000fe20000000031 */
[----:B------:R-:W-:-:S02]  /*2830*/  FMUL R45, R21, R48 ;  /* 0x00000030152d7220 */ /* 0x000fc40000400000 */
[-C--:B------:R-:W-:Y:S01]  /*2840*/  FMUL R44, R43, R46.reuse ;  /* 0x0000002e2b2c7220 */ /* 0x080fe20000400000 */
[----:B------:R-:W-:Y:S01]  /*2850*/  FFMA R0, R49, R41, R0 ;  /* 0x0000002931007223 */ /* 0x000fe20000000000 */
[-C--:B------:R-:W-:Y:S01]  /*2860*/  FMUL R41, R42, R45.reuse ;  /* 0x0000002d2a297220 */ /* 0x080fe20000400000 */
[----:B------:R-:W-:Y:S01]  /*2870*/  FADD R40, -R25, R40 ;  /* 0x0000002819287221 */ /* 0x000fe20000000100 */
[----:B------:R-:W-:Y:S01]  /*2880*/  FFMA R43, R43, R46, R44 ;  /* 0x0000002e2b2b7223 */ /* 0x000fe2000000002c */
[----:B------:R-:W-:Y:S01]  /*2890*/  FADD R47, -R20, 1 ;  /* 0x3f800000142f7421 */ /* 0x000fe20000000100 */
[----:B------:R-:W-:Y:S02]  /*28a0*/  FFMA R45, R42, R45, R41 ;  /* 0x0000002d2a2d7223 */ /* 0x000fe40000000029 */
[----:B------:R-:W0:Y:S01]  /*28b0*/  S2R R41, SR_TID.X ;  /* 0x0000000000297919 */ /* 0x000e220000002100 */
[----:B------:R-:W-:Y:S01]  /*28c0*/  FFMA R0, R43, R40, R0 ;  /* 0x000000282b007223 */ /* 0x000fe20000000000 */
[----:B------:R-:W-:Y:S01]  /*28d0*/  FADD R44, -R13, 1 ;  /* 0x3f8000000d2c7421 */ /* 0x000fe20000000100 */
[----:B------:R-:W-:Y:S01]  /*28e0*/  FMUL R40, R20, R47 ;  /* 0x0000002f14287220 */ /* 0x000fe20000400000 */
[----:B------:R-:W-:-:S02]  /*28f0*/  FADD R21, -R26, R21 ;  /* 0x000000151a157221 */ /* 0x000fc40000000100 */
[----:B------:R-:W-:Y:S01]  /*2900*/  FMUL R43, R13, R44 ;  /* 0x0000002c0d2b7220 */ /* 0x000fe20000400000 */
[-C--:B------:R-:W-:Y:S01]  /*2910*/  FMUL R42, R39, R40.reuse ;  /* 0x00000028272a7220 */ /* 0x080fe20000400000 */
[----:B------:R-:W-:Y:S01]  /*2920*/  FFMA R0, R45, R21, R0 ;  /* 0x000000152d007223 */ /* 0x000fe20000000000 */
[----:B------:R-:W-:Y:S01]  /*2930*/  FADD R20, -R27, R20 ;  /* 0x000000141b147221 */ /* 0x000fe20000000100 */
[-C--:B------:R-:W-:Y:S01]  /*2940*/  FMUL R21, R38, R43.reuse ;  /* 0x0000002b26157220 */ /* 0x080fe20000400000 */
[----:B------:R-:W-:Y:S01]  /*2950*/  FFMA R39, R39, R40, R42 ;  /* 0x0000002827277223 */ /* 0x000fe2000000002a */
[----:B------:R-:W-:Y:S02]  /*2960*/  FADD R45, -R14, 1 ;  /* 0x3f8000000e2d7421 */ /* 0x000fe40000000100 */
[----:B------:R-:W-:Y:S01]  /*2970*/  FFMA R43, R38, R43, R21 ;  /* 0x0000002b262b7223 */ /* 0x000fe20000000015 */
[----:B------:R-:W-:Y:S02]  /*2980*/  FFMA R0, R39, R20, R0 ;  /* 0x0000001427007223 */ /* 0x000fe40000000000 */
[----:B------:R-:W1:Y:S01]  /*2990*/  LDC.64 R20, c[0x0][0x3a0] ;  /* 0x0000e800ff147b82 */ /* 0x000e620000000a00 */
[----:B------:R-:W-:Y:S01]  /*29a0*/  FMUL R38, R14, R45 ;  /* 0x0000002d0e267220 */ /* 0x000fe20000400000 */
[----:B------:R-:W-:Y:S01]  /*29b0*/  FADD R13, -R28, R13 ;  /* 0x0000000d1c0d7221 */ /* 0x000fe20000000100 */
[----:B------:R-:W-:-:S02]  /*29c0*/  FADD R42, -R17, 1 ;  /* 0x3f800000112a7421 */ /* 0x000fc40000000100 */
[----:B------:R-:W-:Y:S01]  /*29d0*/  FMUL R40, R19, R38 ;  /* 0x0000002613287220 */ /* 0x000fe20000400000 */
[----:B------:R-:W-:Y:S01]  /*29e0*/  FFMA R0, R43, R13, R0 ;  /* 0x0000000d2b007223 */ /* 0x000fe20000000000 */
[----:B------:R-:W-:Y:S01]  /*29f0*/  FMUL R13, R17, R42 ;  /* 0x0000002a110d7220 */ /* 0x000fe20000400000 */
[----:B------:R-:W-:Y:S01]  /*2a00*/  FADD R43, -R16, 1 ;  /* 0x3f800000102b7421 */ /* 0x000fe20000000100 */
[----:B------:R-:W-:Y:S01]  /*2a10*/  FFMA R19, R19, R38, R40 ;  /* 0x0000002613137223 */ /* 0x000fe20000000028 */
[----:B------:R-:W-:Y:S01]  /*2a20*/  FADD R14, -R29, R14 ;  /* 0x0000000e1d0e7221 */ /* 0x000fe20000000100 */
[----:B------:R-:W-:Y:S01]  /*2a30*/  FMUL R39, R18, R13 ;  /* 0x0000000d12277220 */ /* 0x000fe20000400000 */
[----:B------:R-:W-:Y:S01]  /*2a40*/  FMUL R38, R16, R43 ;  /* 0x0000002b10267220 */ /* 0x000fe20000400000 */
[----:B------:R-:W-:Y:S01]  /*2a50*/  FADD R17, -R30, R17 ;  /* 0x000000111e117221 */ /* 0x000fe20000000100 */
[----:B------:R-:W-:Y:S01]  /*2a60*/  FFMA R0, R19, R14, R0 ;  /* 0x0000000e13007223 */ /* 0x000fe20000000000 */
[----:B------:R-:W-:Y:S01]  /*2a70*/  FFMA R39, R18, R13, R39 ;  /* 0x0000000d12277223 */ /* 0x000fe20000000027 */
[----:B------:R-:W-:Y:S01]  /*2a80*/  FMUL R14, R15, R38 ;  /* 0x000000260f0e7220 */ /* 0x000fe20000400000 */
[----:B0-----:R-:W-:-:S02]  /*2a90*/  IMAD R41, R10, UR5, R41 ;  /* 0x000000050a297c24 */ /* 0x001fc4000f8e0229 */
[----:B------:R-:W-:Y:S01]  /*2aa0*/  FADD R16, -R31, R16 ;  /* 0x000000101f107221 */ /* 0x000fe20000000100 */
[----:B------:R-:W-:Y:S01]  /*2ab0*/  FFMA R0, R39, R17, R0 ;  /* 0x0000001127007223 */ /* 0x000fe20000000000 */
[----:B------:R-:W-:Y:S01]  /*2ac0*/  FFMA R15, R15, R38, R14 ;  /* 0x000000260f0f7223 */ /* 0x000fe2000000000e */
[----:B------:R-:W-:Y:S02]  /*2ad0*/  IMAD R41, R41, 0x32ca, RZ ;  /* 0x000032ca29297824 */ /* 0x000fe400078e02ff */
[----:B------:R-:W-:Y:S01]  /*2ae0*/  FADD R13, -R12, 1 ;  /* 0x3f8000000c0d7421 */ /* 0x000fe20000000100 */
[----:B------:R-:W-:Y:S01]  /*2af0*/  FFMA R0, R15, R16, R0 ;  /* 0x000000100f007223 */ /* 0x000fe20000000000 */
[----:B-1----:R-:W-:Y:S01]  /*2b00*/  IMAD.WIDE.U32 R20, R41, 0x4, R20 ;  /* 0x0000000429147825 */ /* 0x002fe200078e0014 */
[----:B------:R-:W-:-:S03]  /*2b10*/  LEA R15, R11, R11, 0x4 ;  /* 0x0000000b0b0f7211 */ /* 0x000fc600078e20ff */
[----:B------:R-:W-:Y:S02]  /*2b20*/  FMUL R13, R12, R13 ;  /* 0x0000000d0c0d7220 */ /* 0x000fe40000400000 */
[----:B------:R-:W-:-:S04]  /*2b30*/  IMAD.WIDE.U32 R20, R15, 0x4, R20 ;  /* 0x000000040f147825 */ /* 0x000fc800078e0014 */
[----:B------:R-:W-:-:S05]  /*2b40*/  FMUL R17, R13, R0 ;  /* 0x000000000d117220 */ /* 0x000fca0000400000 */
[----:B------:R0:W-:Y:S01]  /*2b50*/  STG.E desc[UR6][R20.64+0xc440], R17 ;  /* 0x00c4401114007986 */ /* 0x0001e2000c101906 */
[----:B------:R-:W-:Y:S01]  /*2b60*/  IADD3 R11, PT, PT, R11, 0x1, RZ ;  /* 0x000000010b0b7810 */ /* 0x000fe20007ffe0ff */
[----:B------:R-:W-:Y:S01]  /*2b70*/  IMAD.WIDE.U32 R14, R15, 0x4, R6 ;  /* 0x000000040f0e7825 */ /* 0x000fe200078e0006 */
[----:B------:R-:W-:Y:S02]  /*2b80*/  MOV R12, R32 ;  /* 0x00000020000c7202 */ /* 0x000fe40000000f00 */
[----:B------:R-:W-:Y:S02]  /*2b90*/  ISETP.NE.AND P2, PT, R11, 0x10, PT ;  /* 0x000000100b00780c */ /* 0x000fe40003f45270 */
[----:B------:R-:W-:-:S11]  /*2ba0*/  MOV R13, R33 ;  /* 0x00000021000d7202 */ /* 0x000fd60000000f00 */
.L_x_22:
        /* <DEDUP_REMOVED lines=14> */
[----:B0-----:R-:W5:Y:S04]  /*2c90*/  LDG.E R20, desc[UR6][R36.64+0x1c] ;  /* 0x00001c0624147981 */ /* 0x001f68000c1e1900 */
[----:B-1----:R-:W5:Y:S04]  /*2ca0*/  LDG.E R19, desc[UR6][R36.64+0x20] ;  /* 0x0000200624137981 */ /* 0x002f68000c1e1900 */
[----:B------:R-:W5:Y:S04]  /*2cb0*/  LDG.E R41, desc[UR6][R8.64+0xca60] ;  /* 0x00ca600608297981 */ /* 0x000f68000c1e1900 */
[----:B------:R-:W5:Y:S04]  /*2cc0*/  LDG.E R16, desc[UR6][R36.64+0x24] ;  /* 0x0000240624107981 */ /* 0x000f68000c1e1900 */
[----:B------:R-:W5:Y:S04]  /*2cd0*/  LDG.E R38, desc[UR6][R8.64+0xcaa4] ;  /* 0x00caa40608267981 */ /* 0x000f68000c1e1900 */
[----:B------:R-:W5:Y:S04]  /*2ce0*/  LDG.E R18, desc[UR6][R8.64+0xcae8] ;  /* 0x00cae80608127981 */ /* 0x000f68000c1e1900 */
[----:B------:R-:W5:Y:S04]  /*2cf0*/  LDG.E R17, desc[UR6][R2.64] ;  /* 0x0000000602117981 */ /* 0x000f68000c1e1900 */
[----:B------:R0:W5:Y:S01]  /*2d00*/  LDG.E R21, desc[UR6][R12.64] ;  /* 0x000000060c157981 */ /* 0x000162000c1e1900 */
[----:B------:R-:W-:-:S04]  /*2d10*/  UIADD3 UR4, UPT, UPT, UR4, 0x1, URZ ;  /* 0x0000000104047890 */ /* 0x000fc8000fffe0ff */
[----:B------:R-:W-:Y:S01]  /*2d20*/  UISETP.NE.AND UP0, UPT, UR4, 0x10, UPT ;  /* 0x000000100400788c */ /* 0x000fe2000bf05270 */
[----:B0-----:R-:W-:-:S04]  /*2d30*/  IADD3 R12, P1, PT, R12, 0x4, RZ ;  /* 0x000000040c0c7810 */ /* 0x001fc80007f3e0ff */
[----:B------:R-:W-:Y:S01]  /*2d40*/  IADD3.X R13, PT, PT, RZ, R13, RZ, P1, !PT ;  /* 0x0000000dff0d7210 */ /* 0x000fe20000ffe4ff */
[----:B--2---:R-:W-:-:S04]  /*2d50*/  FADD R52, -R53, 1 ;  /* 0x3f80000035347421 */ /* 0x004fc80000000100 */
[----:B------:R-:W-:-:S04]  /*2d60*/  FMUL R55, R53, R52 ;  /* 0x0000003435377220 */ /* 0x000fc80000400000 */
[-C--:B---3--:R-:W-:Y:S01]  /*2d70*/  FMUL R57, R0, R55.reuse ;  /* 0x0000003700397220 */ /* 0x088fe20000400000 */
[----:B----4-:R-:W-:Y:S01]  /*2d80*/  FADD R59, -R48, 1 ;  /* 0x3f800000303b7421 */ /* 0x010fe20000000100 */
[----:B------:R-:W-:Y:S02]  /*2d90*/  FADD R53, -R22, R53 ;  /* 0x0000003516357221 */ /* 0x000fe40000000100 */
[----:B------:R-:W-:Y:S01]  /*2da0*/  FFMA R0, R0, R55, R57 ;  /* 0x0000003700007223 */ /* 0x000fe20000000039 */
[----:B------:R-:W-:Y:S01]  /*2db0*/  FMUL R52, R48, R59 ;  /* 0x0000003b30347220 */ /* 0x000fe20000400000 */
[----:B-----5:R-:W-:Y:S02]  /*2dc0*/  FADD R56, -R47, 1 ;  /* 0x3f8000002f387421 */ /* 0x020fe40000000100 */
[----:B------:R-:W-:Y:S01]  /*2dd0*/  FFMA R0, R0, R53, RZ ;  /* 0x0000003500007223 */ /* 0x000fe200000000ff */
[----:B------:R-:W-:Y:S01]  /*2de0*/  FMUL R54, R51, R52 ;  /* 0x0000003433367220 */ /* 0x000fe20000400000 */
[----:B------:R-:W-:Y:S01]  /*2df0*/  FMUL R53, R47, R56 ;  /* 0x000000382f357220 */ /* 0x000fe20000400000 */
[----:B------:R-:W-:-:S02]  /*2e00*/  FADD R48, -R23, R48 ;  /* 0x0000003017307221 */ /* 0x000fc40000000100 */
[----:B------:R-:W-:Y:S01]  /*2e10*/  FFMA R51, R51, R52, R54 ;  /* 0x0000003433337223 */ /* 0x000fe20000000036 */
[-C--:B------:R-:W-:Y:S01]  /*2e20*/  FMUL R55, R50, R53.reuse ;  /* 0x0000003532377220 */ /* 0x080fe20000400000 */
[----:B------:R-:W-:Y:S02]  /*2e30*/  FADD R57, -R44, 1 ;  /* 0x3f8000002c397421 */ /* 0x000fe40000000100 */
[----:B------:R-:W-:Y:S01]  /*2e40*/  FFMA R0, R51, R48, R0 ;  /* 0x0000003033007223 */ /* 0x000fe20000000000 */
[----:B------:R-:W-:Y:S01]  /*2e50*/  FFMA R55, R50, R53, R55 ;  /* 0x0000003532377223 */ /* 0x000fe20000000037 */
[----:B------:R-:W-:Y:S01]  /*2e60*/  FADD R47, -R24, R47 ;  /* 0x0000002f182f7221 */ /* 0x000fe20000000100 */
[----:B------:R-:W-:Y:S01]  /*2e70*/  FMUL R48, R44, R57 ;  /* 0x000000392c307220 */ /* 0x000fe20000400000 */
[----:B------:R-:W-:Y:S02]  /*2e80*/  FADD R52, -R43, 1 ;  /* 0x3f8000002b347421 */ /* 0x000fe40000000100 */
[----:B------:R-:W-:Y:S01]  /*2e90*/  FFMA R0, R55, R47, R0 ;  /* 0x0000002f37007223 */ /* 0x000fe20000000000 */
        /* <DEDUP_REMOVED lines=26> */
[----:B------:R-:W-:-:S02]  /*3040*/  FADD R45, -R16, 1 ;  /* 0x3f800000102d7421 */ /* 0x000fc40000000100 */
[----:B------:R-:W-:Y:S01]  /*3050*/  FFMA R41, R41, R40, R42 ;  /* 0x0000002829297223 */ /* 0x000fe2000000002a */
[----:B------:R-:W-:Y:S01]  /*3060*/  FADD R20, -R29, R20 ;  /* 0x000000141d147221 */ /* 0x000fe20000000100 */
[----:B------:R-:W-:Y:S01]  /*3070*/  FMUL R43, R38, R39 ;  /* 0x00000027262b7220 */ /* 0x000fe20000400000 */
[----:B------:R-:W-:Y:S02]  /*3080*/  FMUL R45, R16, R45 ;  /* 0x0000002d102d7220 */ /* 0x000fe40000400000 */
[----:B------:R-:W-:Y:S01]  /*3090*/  FFMA R20, R41, R20, R0 ;  /* 0x0000001429147223 */ /* 0x000fe20000000000 */
[----:B------:R-:W-:Y:S01]  /*30a0*/  FADD R19, -R30, R19 ;  /* 0x000000131e137221 */ /* 0x000fe20000000100 */
[----:B------:R-:W-:Y:S01]  /*30b0*/  FFMA R43, R38, R39, R43 ;  /* 0x00000027262b7223 */ /* 0x000fe2000000002b */
[C---:B------:R-:W-:Y:S01]  /*30c0*/  FMUL R39, R18.reuse, R45 ;  /* 0x0000002d12277220 */ /* 0x040fe20000400000 */
[----:B------:R-:W-:Y:S02]  /*30d0*/  FADD R0, -R17, 1 ;  /* 0x3f80000011007421 */ /* 0x000fe40000000100 */
[----:B------:R-:W-:Y:S01]  /*30e0*/  FFMA R19, R43, R19, R20 ;  /* 0x000000132b137223 */ /* 0x000fe20000000014 */
[----:B------:R-:W-:Y:S01]  /*30f0*/  FFMA R18, R18, R45, R39 ;  /* 0x0000002d12127223 */ /* 0x000fe20000000027 */
[----:B------:R-:W-:Y:S01]  /*3100*/  FADD R16, -R31, R16 ;  /* 0x000000101f107221 */ /* 0x000fe20000000100 */
[----:B------:R-:W-:-:S03]  /*3110*/  FMUL R0, R17, R0 ;  /* 0x0000000011007220 */ /* 0x000fc60000400000 */
[----:B------:R-:W-:Y:S01]  /*3120*/  FFMA R19, R18, R16, R19 ;  /* 0x0000001012137223 */ /* 0x000fe20000000013 */
[----:B------:R-:W-:Y:S01]  /*3130*/  FMUL R0, R21, R0 ;  /* 0x0000000015007220 */ /* 0x000fe20000400000 */
[----:B------:R-:W-:Y:S02]  /*3140*/  MOV R16, R14 ;  /* 0x0000000e00107202 */ /* 0x000fe40000000f00 */
[----:B------:R-:W-:Y:S01]  /*3150*/  MOV R17, R15 ;  /* 0x0000000f00117202 */ /* 0x000fe20000000f00 */
[----:B------:R-:W-:-:S05]  /*3160*/  FMUL R19, R0, R19 ;  /* 0x0000001300137220 */ /* 0x000fca0000400000 */
[----:B------:R1:W-:Y:S01]  /*3170*/  STG.E desc[UR6][R16.64], R19 ;  /* 0x0000001310007986 */ /* 0x0003e2000c101906 */
[----:B------:R-:W-:-:S04]  /*3180*/  IADD3 R14, P0, PT, R14, 0x4, RZ ;  /* 0x000000040e0e7810 */ /* 0x000fc80007f1e0ff */
[----:B------:R-:W-:Y:S01]  /*3190*/  IADD3.X R15, PT, PT, RZ, R15, RZ, P0, !PT ;  /* 0x0000000fff0f7210 */ /* 0x000fe200007fe4ff */
[----:B------:R-:W-:Y:S08]  /*31a0*/  BRA.U UP0, `(.L_x_22) ;  /* 0xfffffff900807547 */ /* 0x000ff0000b83ffff */
[----:B------:R-:W-:Y:S05]  /*31b0*/  @P2 BRA `(.L_x_23) ;  /* 0xfffffff000e82947 */ /* 0x000fea000383ffff */
[----:B------:R-:W-:Y:S01]  /*31c0*/  IADD3 R6, P0, PT, R4, 0xc8c0, RZ ;  /* 0x0000c8c004067810 */ /* 0x000fe20007f1e0ff */
[----:B------:R-:W-:-:S03]  /*31d0*/  UMOV UR4, URZ ;  /* 0x000000ff00047c82 */ /* 0x000fc60008000000 */
[----:B------:R-:W-:-:S09]  /*31e0*/  IADD3.X R7, PT, PT, RZ, R5, RZ, P0, !PT ;  /* 0x00000005ff077210 */ /* 0x000fd200007fe4ff */
.L_x_24:
[----:B--2---:R-:W2:Y:S04]  /*31f0*/  LDG.E R3, desc[UR6][R36.64] ;  /* 0x0000000624037981 */ /* 0x004ea8000c1e1900 */
[----:B------:R-:W3:Y:S01]  /*3200*/  LDL R0, [UR8] ;  /* 0x00000008ff007983 */ /* 0x000ee20008100800 */
[----:B--2---:R-:W-:-:S04]  /*3210*/  FADD R2, -R3, 1 ;  /* 0x3f80000003027421 */ /* 0x004fc80000000100 */
[C---:B------:R-:W-:Y:S01]  /*3220*/  FMUL R4, R3.reuse, R2 ;  /* 0x0000000203047220 */ /* 0x040fe20000400000 */
[----:B---3--:R-:W-:-:S03]  /*3230*/  FADD R5, R3, -R0 ;  /* 0x8000000003057221 */ /* 0x008fc60000000000 */
[----:B------:R-:W-:Y:S01]  /*3240*/  FFMA R4, R3, R2, R4 ;  /* 0x0000000203047223 */ /* 0x000fe20000000004 */
[----:B------:R-:W-:Y:S02]  /*3250*/  MOV R2, R6 ;  /* 0x0000000600027202 */ /* 0x000fe40000000f00 */
[----:B------:R-:W-:Y:S01]  /*3260*/  MOV R3, R7 ;  /* 0x0000000700037202 */ /* 0x000fe20000000f00 */
[----:B------:R-:W-:-:S05]  /*3270*/  FMUL R5, R4, R5 ;  /* 0x0000000504057220 */ /* 0x000fca0000400000 */
[----:B------:R0:W-:Y:S04]  /*3280*/  STG.E desc[UR6][R2.64+-0x40], R5 ;  /* 0xffffc00502007986 */ /* 0x0001e8000c101906 */
[----:B------:R-:W2:Y:S04]  /*3290*/  LDG.E R7, desc[UR6][R36.64] ;  /* 0x0000000624077981 */ /* 0x000ea8000c1e1900 */
[----:B------:R-:W3:Y:S01]  /*32a0*/  LDG.E R4, desc[UR6][R34.64] ;  /* 0x0000000622047981 */ /* 0x000ee2000c1e1900 */
[----:B--2---:R-:W-:-:S04]  /*32b0*/  FADD R6, -R7, 1 ;  /* 0x3f80000007067421 */ /* 0x004fc80000000100 */
[----:B------:R-:W-:Y:S01]  /*32c0*/  FMUL R9, R7, R6 ;  /* 0x0000000607097220 */ /* 0x000fe20000400000 */
[----:B------:R-:W-:-:S03]  /*32d0*/  FADD R6, -R0, R7 ;  /* 0x0000000700067221 */ /* 0x000fc60000000100 */
[----:B---3--:R-:W-:-:S04]  /*32e0*/  FMUL R11, R4, R9 ;  /* 0x00000009040b7220 */ /* 0x008fc80000400000 */
[----:B------:R-:W-:-:S04]  /*32f0*/  FFMA R11, R4, R9, R11 ;  /* 0x00000009040b7223 */ /* 0x000fc8000000000b */
[----:B------:R-:W-:-:S05]  /*3300*/  FMUL R11, R11, R6 ;  /* 0x000000060b0b7220 */ /* 0x000fca0000400000 */
[----:B------:R2:W-:Y:S04]  /*3310*/  STG.E desc[UR6][R2.64+-0x3c], R11 ;  /* 0xffffc40b02007986 */ /* 0x0005e8000c101906 */
[----:B------:R-:W3:Y:S04]  /*3320*/  LDG.E R7, desc[UR6][R36.64] ;  /* 0x0000000624077981 */ /* 0x000ee8000c1e1900 */
[----:B------:R-:W4:Y:S01]  /*3330*/  LDG.E R4, desc[UR6][R34.64+0x4] ;  /* 0x0000040622047981 */ /* 0x000f22000c1e1900 */
[----:B---3--:R-:W-:-:S04]  /*3340*/  FADD R6, -R7, 1 ;  /* 0x3f80000007067421 */ /* 0x008fc80000000100 */
[----:B0-----:R-:W-:Y:S01]  /*3350*/  FMUL R5, R7, R6 ;  /* 0x0000000607057220 */ /* 0x001fe20000400000 */
[----:B------:R-:W-:-:S03]  /*3360*/  FADD R6, -R0, R7 ;  /* 0x0000000700067221 */ /* 0x000fc60000000100 */
[----:B----4-:R-:W-:-:S04]  /*3370*/  FMUL R9, R4, R5 ;  /* 0x0000000504097220 */ /* 0x010fc80000400000 */
[----:B------:R-:W-:-:S04]  /*3380*/  FFMA R9, R4, R5, R9 ;  /* 0x0000000504097223 */ /* 0x000fc80000000009 */
[----:B------:R-:W-:-:S05]  /*3390*/  FMUL R9, R9, R6 ;  /* 0x0000000609097220 */ /* 0x000fca0000400000 */
[----:B------:R0:W-:Y:S04]  /*33a0*/  STG.E desc[UR6][R2.64+-0x38], R9 ;  /* 0xffffc80902007986 */ /* 0x0001e8000c101906 */
[----:B------:R-:W3:Y:S04]  /*33b0*/  LDG.E R5, desc[UR6][R36.64] ;  /* 0x0000000624057981 */ /* 0x000ee8000c1e1900 */
[----:B------:R-:W2:Y:S01]  /*33c0*/  LDG.E R4, desc[UR6][R34.64+0x8] ;  /* 0x0000080622047981 */ /* 0x000ea2000c1e1900 */
[----:B---3--:R-:W-:-:S04]  /*33d0*/  FADD R6, -R5, 1 ;  /* 0x3f80000005067421 */ /* 0x008fc80000000100 */
[----:B------:R-:W-:Y:S01]  /*33e0*/  FMUL R7, R5, R6 ;  /* 0x0000000605077220 */ /* 0x000fe20000400000 */
[----:B------:R-:W-:-:S03]  /*33f0*/  FADD R6, -R0, R5 ;  /* 0x0000000500067221 */ /* 0x000fc60000000100 */
[----:B--2---:R-:W-:-:S04]  /*3400*/  FMUL R11, R4, R7 ;  /* 0x00000007040b7220 */ /* 0x004fc80000400000 */
[----:B------:R-:W-:-:S04]  /*3410*/  FFMA R11, R4, R7, R11 ;  /* 0x00000007040b7223 */ /* 0x000fc8000000000b */
[----:B------:R-:W-:-:S05]  /*3420*/  FMUL R11, R11, R6 ;  /* 0x000000060b0b7220 */ /* 0x000fca0000400000 */
[----:B------:R2:W-:Y:S04]  /*3430*/  STG.E desc[UR6][R2.64+-0x34], R11 ;  /* 0xffffcc0b02007986 */ /* 0x0005e8000c101906 */
[----:B------:R-:W3:Y:S04]  /*3440*/  LDG.E R5, desc[UR6][R36.64] ;  /* 0x0000000624057981 */ /* 0x000ee8000c1e1900 */
[----:B------:R-:W0:Y:S01]  /*3450*/  LDG.E R4, desc[UR6][R34.64+0xc] ;  /* 0x00000c0622047981 */ /* 0x000e22000c1e1900 */
[----:B---3--:R-:W-:-:S04]  /*3460*/  FADD R6, -R5, 1 ;  /* 0x3f80000005067421 */ /* 0x008fc80000000100 */
[----:B------:R-:W-:Y:S01]  /*3470*/  FMUL R7, R5, R6 ;  /* 0x0000000605077220 */ /* 0x000fe20000400000 */
[----:B------:R-:W-:-:S03]  /*3480*/  FADD R6, -R0, R5 ;  /* 0x0000000500067221 */ /* 0x000fc60000000100 */
[----:B0-----:R-:W-:-:S04]  /*3490*/  FMUL R9, R4, R7 ;  /* 0x0000000704097220 */ /* 0x001fc80000400000 */
        /* <DEDUP_REMOVED lines=102> */
[----:B------:R3:W4:Y:S04]  /*3b00*/  LDG.E R5, desc[UR6][R36.64] ;  /* 0x0000000624057981 */ /* 0x000728000c1e1900 */
[----:B------:R-:W0:Y:S01]  /*3b10*/  LDG.E R4, desc[UR6][R34.64+0x3c] ;  /* 0x00003c0622047981 */ /* 0x000e22000c1e1900 */
[----:B------:R-:W-:Y:S02]  /*3b20*/  UIADD3 UR4, UPT, UPT, UR4, 0x1, URZ ;  /* 0x0000000104047890 */ /* 0x000fe4000fffe0ff */
[----:B------:R-:W-:-:S02]  /*3b30*/  UIADD3 UR8, UPT, UPT, UR8, 0x4, URZ ;  /* 0x0000000408087890 */ /* 0x000fc4000fffe0ff */
[----:B------:R-:W-:Y:S01]  /*3b40*/  UISETP.NE.AND UP0, UPT, UR4, 0xa, UPT ;  /* 0x0000000a0400788c */ /* 0x000fe2000bf05270 */
[----:B---3--:R-:W-:-:S04]  /*3b50*/  IADD3 R36, P0, PT, R36, 0x4, RZ ;  /* 0x0000000424247810 */ /* 0x008fc80007f1e0ff */
[----:B------:R-:W-:Y:S01]  /*3b60*/  IADD3.X R37, PT, PT, RZ, R37, RZ, P0, !PT ;  /* 0x00000025ff257210 */ /* 0x000fe200007fe4ff */
[----:B----4-:R-:W-:Y:S01]  /*3b70*/  FADD R6, -R5, 1 ;  /* 0x3f80000005067421 */ /* 0x010fe20000000100 */
[----:B------:R-:W-:-:S03]  /*3b80*/  FADD R0, -R0, R5 ;  /* 0x0000000500007221 */ /* 0x000fc60000000100 */
[----:B------:R-:W-:Y:S01]  /*3b90*/  FMUL R7, R5, R6 ;  /* 0x0000000605077220 */ /* 0x000fe20000400000 */
[----:B------:R-:W-:-:S03]  /*3ba0*/  IADD3 R6, P1, PT, R2, 0x44, RZ ;  /* 0x0000004402067810 */ /* 0x000fc60007f3e0ff */
[----:B0-----:R-:W-:-:S04]  /*3bb0*/  FMUL R9, R4, R7 ;  /* 0x0000000704097220 */ /* 0x001fc80000400000 */
[----:B------:R-:W-:Y:S01]  /*3bc0*/  FFMA R9, R4, R7, R9 ;  /* 0x0000000704097223 */ /* 0x000fe20000000009 */
[----:B------:R-:W-:-:S03]  /*3bd0*/  IADD3.X R7, PT, PT, RZ, R3, RZ, P1, !PT ;  /* 0x00000003ff077210 */ /* 0x000fc60000ffe4ff */
[----:B------:R-:W-:-:S05]  /*3be0*/  FMUL R9, R9, R0 ;  /* 0x0000000009097220 */ /* 0x000fca0000400000 */
[----:B------:R2:W-:Y:S01]  /*3bf0*/  STG.E desc[UR6][R2.64], R9 ;  /* 0x0000000902007986 */ /* 0x0005e2000c101906 */
[----:B------:R-:W-:Y:S05]  /*3c00*/  BRA.U UP0, `(.L_x_24) ;  /* 0xfffffff500787547 */ /* 0x000fea000b83ffff */
[----:B------:R-:W-:Y:S05]  /*3c10*/  EXIT ;  /* 0x000000000000794d */ /* 0x000fea0003800000 */
        .weak           $__internal_1_$__cuda_sm3x_div_rn_noftz_f32_slowpath
        .type           $__internal_1_$__cuda_sm3x_div_rn_noftz_f32_slowpath,@function
        .size           $__internal_1_$__cuda_sm3x_div_rn_noftz_f32_slowpath,(.L_x_124 - $__internal_1_$__cuda_sm3x_div_rn_noftz_f32_slowpath)
$__internal_1_$__cuda_sm3x_div_rn_noftz_f32_slowpath:
[----:B------:R-:W-:Y:S01]  /*3c20*/  SHF.R.U32.HI R7, RZ, 0x17, R0 ;  /* 0x00000017ff077819 */ /* 0x000fe20000011600 */
[----:B------:R-:W-:Y:S04]  /*3c30*/  BSSY.RECONVERGENT B0, `(.L_x_25) ;  /* 0x000005c000007945 */ /* 0x000fe80003800200 */
[----:B------:R-:W-:Y:S01]  /*3c40*/  BSSY.RELIABLE B2, `(.L_x_26) ;  /* 0x000001a000027945 */ /* 0x000fe20003800100 */
[----:B------:R-:W-:Y:S02]  /*3c50*/  LOP3.LUT R9, R7, 0xff, RZ, 0xc0, !PT ;  /* 0x000000ff07097812 */ /* 0x000fe400078ec0ff */
[----:B------:R-:W-:Y:S02]  /*3c60*/  MOV R7, R0 ;  /* 0x0000000000077202 */ /* 0x000fe40000000f00 */
[----:B------:R-:W-:-:S04]  /*3c70*/  IADD3 R10, PT, PT, R9, -0x1, RZ ;  /* 0xffffffff090a7810 */ /* 0x000fc80007ffe0ff */
[----:B------:R-:W-:-:S13]  /*3c80*/  ISETP.GT.U32.OR P0, PT, R10, 0xfd, !PT ;  /* 0x000000fd0a00780c */ /* 0x000fda0007f04470 */
[----:B------:R-:W-:Y:S01]  /*3c90*/  @!P0 MOV R8, RZ ;  /* 0x000000ff00088202 */ /* 0x000fe20000000f00 */
[----:B------:R-:W-:Y:S06]  /*3ca0*/  @!P0 BRA `(.L_x_27) ;  /* 0x00000000004c8947 */ /* 0x000fec0003800000 */
[----:B------:R-:W-:-:S13]  /*3cb0*/  FSETP.GTU.FTZ.AND P0, PT, |R0|, +INF , PT ;  /* 0x7f8000000000780b */ /* 0x000fda0003f1c200 */
[----:B------:R-:W-:Y:S05]  /*3cc0*/  @P0 BREAK.RELIABLE B2 ;  /* 0x0000000000020942 */ /* 0x000fea0003800100 */
[----:B------:R-:W-:Y:S05]  /*3cd0*/  @P0 BRA `(.L_x_28) ;  /* 0x0000000400400947 */ /* 0x000fea0003800000 */
[----:B------:R-:W-:-:S05]  /*3ce0*/  HFMA2 R8, -RZ, RZ, 3.748046875, 0 ;  /* 0x437f0000ff087431 */ /* 0x000fca00000001ff */
[----:B------:R-:W-:-:S13]  /*3cf0*/  LOP3.LUT P0, RZ, R8, 0x7fffffff, R7, 0xc8, !PT ;  /* 0x7fffffff08ff7812 */ /* 0x000fda000780c807 */
[----:B------:R-:W-:Y:S05]  /*3d00*/  @!P0 BREAK.RELIABLE B2 ;  /* 0x0000000000028942 */ /* 0x000fea0003800100 */
[----:B------:R-:W-:Y:S05]  /*3d10*/  @!P0 BRA `(.L_x_29) ;  /* 0x0000000400288947 */ /* 0x000fea0003800000 */
[----:B------:R-:W-:-:S13]  /*3d20*/  LOP3.LUT P0, RZ, R7, 0x7fffffff, RZ, 0xc0, !PT ;  /* 0x7fffffff07ff7812 */ /* 0x000fda000780c0ff */
[----:B------:R-:W-:Y:S05]  /*3d30*/  @!P0 BREAK.RELIABLE B2 ;  /* 0x0000000000028942 */ /* 0x000fea0003800100 */
[----:B------:R-:W-:Y:S05]  /*3d40*/  @!P0 BRA `(.L_x_30) ;  /* 0x0000000400148947 */ /* 0x000fea0003800000 */
[----:B------:R-:W-:Y:S02]  /*3d50*/  FSETP.NEU.FTZ.AND P1, PT, |R0|, +INF , PT ;  /* 0x7f8000000000780b */ /* 0x000fe40003f3d200 */
[----:B------:R-:W-:-:S04]  /*3d60*/  LOP3.LUT P0, RZ, R8, 0x7fffffff, RZ, 0xc0, !PT ;  /* 0x7fffffff08ff7812 */ /* 0x000fc8000780c0ff */
[----:B------:R-:W-:-:S13]  /*3d70*/  PLOP3.LUT P0, PT, P1, P0, PT, 0x2f, 0xf2 ;  /* 0x0000000000f2781c */ /* 0x000fda0000f00577 */
[----:B------:R-:W-:Y:S05]  /*3d80*/  @P0 BREAK.RELIABLE B2 ;  /* 0x0000000000020942 */ /* 0x000fea0003800100 */
[----:B------:R-:W-:Y:S05]  /*3d90*/  @P0 BRA `(.L_x_31) ;  /* 0x0000000000f40947 */ /* 0x000fea0003800000 */
[----:B------:R-:W-:-:S13]  /*3da0*/  ISETP.GE.AND P0, PT, R10, RZ, PT ;  /* 0x000000ff0a00720c */ /* 0x000fda0003f06270 */
[----:B------:R-:W-:Y:S01]  /*3db0*/  @P0 MOV R8, RZ ;  /* 0x000000ff00080202 */ /* 0x000fe20000000f00 */
[----:B------:R-:W-:Y:S01]  /*3dc0*/  @!P0 FFMA R7, R0, 1.84467440737095516160e+19, RZ ;  /* 0x5f80000000078823 */ /* 0x000fe200000000ff */
[----:B------:R-:W-:-:S07]  /*3dd0*/  @!P0 MOV R8, 0xffffffc0 ;  /* 0xffffffc000088802 */ /* 0x000fce0000000f00 */
.L_x_27:
[----:B------:R-:W-:Y:S05]  /*3de0*/  BSYNC.RELIABLE B2 ;  /* 0x0000000000027941 */ /* 0x000fea0003800100 */
.L_x_26:
[----:B------:R-:W-:Y:S01]  /*3df0*/  UMOV UR5, 0x437f0000 ;  /* 0x437f000000057882 */ /* 0x000fe20000000000 */
[----:B------:R-:W-:Y:S01]  /*3e00*/  IADD3 R9, PT, PT, R9, -0x7f, RZ ;  /* 0xffffff8109097810 */ /* 0x000fe20007ffe0ff */
[----:B------:R-:W-:Y:S01]  /*3e10*/  UIADD3 UR5, UPT, UPT, UR5, -0x3800000, URZ ;  /* 0xfc80000005057890 */ /* 0x000fe2000fffe0ff */
[----:B------:R-:W-:Y:S02]  /*3e20*/  BSSY.RECONVERGENT B2, `(.L_x_32) ;  /* 0x0000033000027945 */ /* 0x000fe40003800200 */
[----:B------:R-:W-:Y:S01]  /*3e30*/  IADD3 R8, PT, PT, R8, -0x7, R9 ;  /* 0xfffffff908087810 */ /* 0x000fe20007ffe009 */
[----:B------:R-:W-:Y:S02]  /*3e40*/  IMAD R0, R9, -0x800000, R7 ;  /* 0xff80000009007824 */ /* 0x000fe400078e0207 */
[----:B------:R-:W-:-:S03]  /*3e50*/  FADD.FTZ R11, -RZ, -UR5 ;  /* 0x80000005ff0b7e21 */ /* 0x000fc60008010100 */
[----:B------:R-:W0:Y:S02]  /*3e60*/  MUFU.RCP R10, UR5 ;  /* 0x00000005000a7d08 */ /* 0x000e240008001000 */
        /* <DEDUP_REMOVED lines=8> */
[----:B------:R-:W-:-:S04]  /*3ef0*/  LOP3.LUT R0, R0, 0xff, RZ, 0xc0, !PT ;  /* 0x000000ff00007812 */ /* 0x000fc800078ec0ff */
[----:B------:R-:W-:-:S04]  /*3f00*/  IADD3 R12, PT, PT, R0, R8, RZ ;  /* 0x00000008000c7210 */ /* 0x000fc80007ffe0ff */
[----:B------:R-:W-:-:S04]  /*3f10*/  IADD3 R0, PT, PT, R12, -0x1, RZ ;  /* 0xffffffff0c007810 */ /* 0x000fc80007ffe0ff */
        /* <DEDUP_REMOVED lines=10> */
[C---:B------:R-:W-:Y:S02]  /*3fc0*/  IADD3 R9, PT, PT, R12.reuse, 0x20, RZ ;  /* 0x000000200c097810 */ /* 0x040fe40007ffe0ff */
[----:B------:R-:W-:Y:S02]  /*3fd0*/  ISETP.NE.AND P2, PT, R12, RZ, PT ;  /* 0x000000ff0c00720c */ /* 0x000fe40003f45270 */
[----:B------:R-:W-:Y:S01]  /*3fe0*/  LOP3.LUT R8, R0, 0x7fffff, RZ, 0xc0, !PT ;  /* 0x007fffff00087812 */ /* 0x000fe200078ec0ff */
[CCC-:B------:R-:W-:Y:S01]  /*3ff0*/  FFMA.RP R0, R13.reuse, R11.reuse, R10.reuse ;  /* 0x0000000b0d007223 */ /* 0x1c0fe2000000800a */
[----:B------:R-:W-:Y:S01]  /*4000*/  FFMA.RM R13, R13, R11, R10 ;  /* 0x0000000b0d0d7223 */ /* 0x000fe2000000400a */
[----:B------:R-:W-:Y:S02]  /*4010*/  ISETP.NE.AND P1, PT, R12, RZ, PT ;  /* 0x000000ff0c00720c */ /* 0x000fe40003f25270 */
[----:B------:R-:W-:-:S02]  /*4020*/  LOP3.LUT R8, R8, 0x800000, RZ, 0xfc, !PT ;  /* 0x0080000008087812 */ /* 0x000fc400078efcff */
[----:B------:R-:W-:Y:S02]  /*4030*/  IADD3 R11, PT, PT, -R12, RZ, RZ ;  /* 0x000000ff0c0b7210 */ /* 0x000fe40007ffe1ff */
[----:B------:R-:W-:Y:S02]  /*4040*/  SHF.L.U32 R9, R8, R9, RZ ;  /* 0x0000000908097219 */ /* 0x000fe400000006ff */
[----:B------:R-:W-:Y:S02]  /*4050*/  FSETP.NEU.FTZ.AND P0, PT, R0, R13, PT ;  /* 0x0000000d0000720b */ /* 0x000fe40003f1d000 */
[----:B------:R-:W-:Y:S02]  /*4060*/  SEL R11, R11, RZ, P2 ;  /* 0x000000ff0b0b7207 */ /* 0x000fe40001000000 */
[----:B------:R-:W-:Y:S02]  /*4070*/  ISETP.NE.AND P1, PT, R9, RZ, P1 ;  /* 0x000000ff0900720c */ /* 0x000fe40000f25270 */
[----:B------:R-:W-:-:S02]  /*4080*/  SHF.R.U32.HI R11, RZ, R11, R8 ;  /* 0x0000000bff0b7219 */ /* 0x000fc40000011608 */
[----:B------:R-:W-:Y:S02]  /*4090*/  PLOP3.LUT P0, PT, P0, P1, PT, 0xf8, 0x8f ;  /* 0x00000000008f781c */ /* 0x000fe40000703f70 */
[----:B------:R-:W-:Y:S02]  /*40a0*/  SHF.R.U32.HI R9, RZ, 0x1, R11 ;  /* 0x00000001ff097819 */ /* 0x000fe4000001160b */
[----:B------:R-:W-:-:S04]  /*40b0*/  SEL R0, RZ, 0x1, !P0 ;  /* 0x00000001ff007807 */ /* 0x000fc80004000000 */
[----:B------:R-:W-:-:S04]  /*40c0*/  LOP3.LUT R0, R0, 0x1, R9, 0xf8, !PT ;  /* 0x0000000100007812 */ /* 0x000fc800078ef809 */
[----:B------:R-:W-:-:S04]  /*40d0*/  LOP3.LUT R0, R0, R11, RZ, 0xc0, !PT ;  /* 0x0000000b00007212 */ /* 0x000fc800078ec0ff */
[----:B------:R-:W-:-:S04]  /*40e0*/  IADD3 R0, PT, PT, R9, R0, RZ ;  /* 0x0000000009007210 */ /* 0x000fc80007ffe0ff */
[----:B------:R-:W-:Y:S01]  /*40f0*/  LOP3.LUT R7, R0, R7, RZ, 0xfc, !PT ;  /* 0x0000000700077212 */ /* 0x000fe200078efcff */
[----:B------:R-:W-:Y:S06]  /*4100*/  BRA `(.L_x_35) ;  /* 0x0000000000107947 */ /* 0x000fec0003800000 */
.L_x_34:
[----:B------:R-:W-:-:S04]  /*4110*/  LOP3.LUT R7, R7, 0x80000000, RZ, 0xc0, !PT ;  /* 0x8000000007077812 */ /* 0x000fc800078ec0ff */
[----:B------:R-:W-:Y:S01]  /*4120*/  LOP3.LUT R7, R7, 0x7f800000, RZ, 0xfc, !PT ;  /* 0x7f80000007077812 */ /* 0x000fe200078efcff */
[----:B------:R-:W-:Y:S06]  /*4130*/  BRA `(.L_x_35) ;  /* 0x0000000000047947 */ /* 0x000fec0003800000 */
.L_x_33:
[----:B------:R-:W-:-:S07]  /*4140*/  LEA R7, R8, R7, 0x17 ;  /* 0x0000000708077211 */ /* 0x000fce00078eb8ff */
.L_x_35:
[----:B------:R-:W-:Y:S05]  /*4150*/  BSYNC.RECONVERGENT B2 ;  /* 0x0000000000027941 */ /* 0x000fea0003800200 */
.L_x_32:
[----:B------:R-:W-:Y:S05]  /*4160*/  BRA `(.L_x_36) ;  /* 0x0000000000207947 */ /* 0x000fea0003800000 */
.L_x_31:
[----:B------:R-:W-:-:S04]  /*4170*/  LOP3.LUT R7, R8, 0x80000000, R7, 0x48, !PT ;  /* 0x8000000008077812 */ /* 0x000fc800078e4807 */
[----:B------:R-:W-:Y:S01]  /*4180*/  LOP3.LUT R7, R7, 0x7f800000, RZ, 0xfc, !PT ;  /* 0x7f80000007077812 */ /* 0x000fe200078efcff */
[----:B------:R-:W-:Y:S06]  /*4190*/  BRA `(.L_x_36) ;  /* 0x0000000000147947 */ /* 0x000fec0003800000 */
.L_x_30:
[----:B------:R-:W-:Y:S01]  /*41a0*/  LOP3.LUT R7, R8, 0x80000000, R7, 0x48, !PT ;  /* 0x8000000008077812 */ /* 0x000fe200078e4807 */
[----:B------:R-:W-:Y:S06]  /*41b0*/  BRA `(.L_x_36) ;  /* 0x00000000000c7947 */ /* 0x000fec0003800000 */
.L_x_29:
[----:B------:R-:W0:Y:S01]  /*41c0*/  MUFU.RSQ R7, -QNAN ;  /* 0xffc0000000077908 */ /* 0x000e220000001400 */
[----:B------:R-:W-:Y:S05]  /*41d0*/  BRA `(.L_x_36) ;  /* 0x0000000000047947 */ /* 0x000fea0003800000 */
.L_x_28:
[----:B------:R-:W-:-:S07]  /*41e0*/  FADD.FTZ R7, R0, 255 ;  /* 0x437f000000077421 */ /* 0x000fce0000010000 */
.L_x_36:
[----:B------:R-:W-:Y:S05]  /*41f0*/  BSYNC.RECONVERGENT B0 ;  /* 0x0000000000007941 */ /* 0x000fea0003800200 */
.L_x_25:
[----:B0-----:R-:W-:Y:S01]  /*4200*/  MOV R10, R7 ;  /* 0x00000007000a7202 */ /* 0x001fe20000000f00 */
[----:B------:R-:W-:-:S04]  /*4210*/  HFMA2 R7, -RZ, RZ, 0, 0 ;  /* 0x00000000ff077431 */ /* 0x000fc800000001ff */
[----:B------:R-:W-:Y:S05]  /*4220*/  RET.REL.NODEC R6 `(backpropagation) ;  /* 0xffffffbc06747950 */ /* 0x000fea0003c3ffff */
.L_x_37:
        /* <DEDUP_REMOVED lines=13> */
.L_x_124:


//--------------------- .text.img_result          --------------------------
	.section	.text.img_result,"ax",@progbits
	.align	128
        .global         img_result
        .type           img_result,@function
        .size           img_result,(.L_x_127 - img_result)
        .other          img_result,@"STO_CUDA_ENTRY STV_DEFAULT"
img_result:
.text.img_result:
        /* <DEDUP_REMOVED lines=9> */
[----:B------:R-:W0:Y:S01]  /*0090*/  LDC.64 R2, c[0x0][0x388] ;  /* 0x0000e200ff027b82 */ /* 0x000e220000000a00 */
[----:B------:R-:W1:Y:S07]  /*00a0*/  LDCU.64 UR8, c[0x0][0x358] ;  /* 0x00006b00ff0877ac */ /* 0x000e6e0008000a00 */
[----:B------:R-:W2:Y:S01]  /*00b0*/  LDC.64 R4, c[0x0][0x380] ;  /* 0x0000e000ff047b82 */ /* 0x000ea20000000a00 */
[C---:B------:R-:W-:Y:S02]  /*00c0*/  IMAD R23, R13.reuse, 0x310, RZ ;  /* 0x000003100d177824 */ /* 0x040fe400078e02ff */
[----:B------:R-:W-:Y:S01]  /*00d0*/  HFMA2 R31, -RZ, RZ, 0, 0 ;  /* 0x00000000ff1f7431 */ /* 0x000fe200000001ff */
[----:B------:R-:W3:Y:S04]  /*00e0*/  LDCU.64 UR6, c[0x0][0x390] ;  /* 0x00007200ff0677ac */ /* 0x000ee80008000a00 */
[----:B------:R-:W4:Y:S01]  /*00f0*/  LDC.64 R14, c[0x0][0x398] ;  /* 0x0000e600ff0e7b82 */ /* 0x000f220000000a00 */
[----:B0-----:R-:W-:-:S05]  /*0100*/  IADD3 R2, P0, PT, R13, R2, RZ ;  /* 0x000000020d027210 */ /* 0x001fca0007f1e0ff */
[----:B------:R-:W-:-:S05]  /*0110*/  IMAD.X R3, RZ, RZ, R3, P0 ;  /* 0x000000ffff037224 */ /* 0x000fca00000e0603 */
[----:B-1----:R-:W5:Y:S01]  /*0120*/  LDG.E.U8 R2, desc[UR8][R2.64] ;  /* 0x0000000802027981 */ /* 0x002f62000c1e1100 */
[----:B--2---:R-:W-:Y:S01]  /*0130*/  IADD3 R23, P0, PT, R23, R4, RZ ;  /* 0x0000000417177210 */ /* 0x004fe20007f1e0ff */
[----:B------:R-:W-:Y:S01]  /*0140*/  IMAD.MOV.U32 R32, RZ, RZ, RZ ;  /* 0x000000ffff207224 */ /* 0x000fe200078e00ff */
[----:B------:R-:W-:Y:S01]  /*0150*/  CS2R R6, SRZ ;  /* 0x0000000000067805 */ /* 0x000fe2000001ff00 */
[----:B------:R-:W-:Y:S01]  /*0160*/  IMAD.MOV.U32 R8, RZ, RZ, RZ ;  /* 0x000000ffff087224 */ /* 0x000fe200078e00ff */
[----:B------:R-:W-:Y:S01]  /*0170*/  IADD3 R23, P2, PT, R23, 0x3, RZ ;  /* 0x0000000317177810 */ /* 0x000fe20007f5e0ff */
[----:B------:R-:W-:Y:S01]  /*0180*/  IMAD R20, R13, 0x2a, RZ ;  /* 0x0000002a0d147824 */ /* 0x000fe200078e02ff */
[----:B---3--:R-:W-:Y:S01]  /*0190*/  UIADD3 UR5, UP0, UPT, UR6, 0x10, URZ ;  /* 0x0000001006057890 */ /* 0x008fe2000ff1e0ff */
[----:B------:R-:W-:Y:S01]  /*01a0*/  IMAD.MOV.U32 R21, RZ, RZ, RZ ;  /* 0x000000ffff157224 */ /* 0x000fe200078e00ff */
[----:B------:R-:W-:Y:S02]  /*01b0*/  IADD3.X R22, PT, PT, RZ, RZ, R5, P2, P0 ;  /* 0x000000ffff167210 */ /* 0x000fe400017e0405 */
[----:B------:R-:W-:Y:S01]  /*01c0*/  CS2R R4, SRZ ;  /* 0x0000000000047805 */ /* 0x000fe2000001ff00 */
[C---:B------:R-:W-:Y:S01]  /*01d0*/  VIADD R12, R20.reuse, 0x10 ;  /* 0x00000010140c7836 */ /* 0x040fe20000000000 */
[----:B------:R-:W-:Y:S01]  /*01e0*/  UIADD3.X UR6, UPT, UPT, URZ, UR7, URZ, UP0, !UPT ;  /* 0x00000007ff067290 */ /* 0x000fe200087fe4ff */
[----:B----4-:R-:W-:-:S04]  /*01f0*/  IMAD.WIDE.U32 R14, R20, 0x4, R14 ;  /* 0x00000004140e7825 */ /* 0x010fc800078e000e */
[----:B-----5:R-:W-:Y:S01]  /*0200*/  IMAD.SHL.U32 R0, R2, 0x4, RZ ;  /* 0x0000000402007824 */ /* 0x020fe200078e00ff */
[----:B------:R-:W-:-:S04]  /*0210*/  CS2R R2, SRZ ;  /* 0x0000000000027805 */ /* 0x000fc8000001ff00 */
[C---:B------:R-:W-:Y:S02]  /*0220*/  ISETP.EQ.AND P1, PT, R0.reuse, RZ, PT ;  /* 0x000000ff0000720c */ /* 0x040fe40003f22270 */
[C---:B------:R-:W-:Y:S02]  /*0230*/  ISETP.EQ.AND P6, PT, R0.reuse, 0x4, PT ;  /* 0x000000040000780c */ /* 0x040fe40003fc2270 */
[C---:B------:R-:W-:Y:S02]  /*0240*/  ISETP.EQ.AND P5, PT, R0.reuse, 0x8, PT ;  /* 0x000000080000780c */ /* 0x040fe40003fa2270 */
[C---:B------:R-:W-:Y:S02]  /*0250*/  ISETP.EQ.AND P0, PT, R0.reuse, 0xc, PT ;  /* 0x0000000c0000780c */ /* 0x040fe40003f02270 */
[C---:B------:R-:W-:Y:S02]  /*0260*/  ISETP.EQ.AND P4, PT, R0.reuse, 0x10, PT ;  /* 0x000000100000780c */ /* 0x040fe40003f82270 */
[----:B------:R-:W-:-:S02]  /*0270*/  ISETP.EQ.AND P3, PT, R0, 0x14, PT ;  /* 0x000000140000780c */ /* 0x000fc40003f62270 */
[C---:B------:R-:W-:Y:S01]  /*0280*/  ISETP.EQ.AND P2, PT, R0.reuse, 0x18, PT ;  /* 0x000000180000780c */ /* 0x040fe20003f42270 */
[----:B------:R-:W-:Y:S01]  /*0290*/  @P1 IMAD.MOV.U32 R32, RZ, RZ, 0x3f800000 ;  /* 0x3f800000ff201424 */ /* 0x000fe200078e00ff */
[C---:B------:R-:W-:Y:S01]  /*02a0*/  ISETP.EQ.AND P1, PT, R0.reuse, 0x1c, PT ;  /* 0x0000001c0000780c */ /* 0x040fe20003f22270 */
[----:B------:R-:W-:Y:S01]  /*02b0*/  @P6 IMAD.MOV.U32 R31, RZ, RZ, 0x3f800000 ;  /* 0x3f800000ff1f6424 */ /* 0x000fe200078e00ff */
[C---:B------:R-:W-:Y:S02]  /*02c0*/  ISETP.EQ.AND P6, PT, R0.reuse, 0x20, PT ;  /* 0x000000200000780c */ /* 0x040fe40003fc2270 */
[----:B------:R-:W-:Y:S02]  /*02d0*/  @P5 MOV R8, 0x3f800000 ;  /* 0x3f80000000085802 */ /* 0x000fe40000000f00 */
[----:B------:R-:W-:Y:S01]  /*02e0*/  ISETP.EQ.AND P5, PT, R0, 0x24, PT ;  /* 0x000000240000780c */ /* 0x000fe20003fa2270 */
[----:B------:R-:W-:Y:S01]  /*02f0*/  IMAD.MOV.U32 R0, RZ, RZ, RZ ;  /* 0x000000ffff007224 */ /* 0x000fe200078e00ff */
[----:B------:R-:W-:Y:S01]  /*0300*/  @P0 MOV R7, 0x3f800000 ;  /* 0x3f80000000070802 */ /* 0x000fe20000000f00 */
[----:B------:R-:W-:-:S02]  /*0310*/  @P4 IMAD.MOV.U32 R6, RZ, RZ, 0x3f800000 ;  /* 0x3f800000ff064424 */ /* 0x000fc400078e00ff */
[----:B------:R-:W-:Y:S02]  /*0320*/  @P3 IMAD.MOV.U32 R5, RZ, RZ, 0x3f800000 ;  /* 0x3f800000ff053424 */ /* 0x000fe400078e00ff */
[----:B------:R-:W-:Y:S01]  /*0330*/  @P2 IMAD.MOV.U32 R4, RZ, RZ, 0x3f800000 ;  /* 0x3f800000ff042424 */ /* 0x000fe200078e00ff */
[----:B------:R-:W-:Y:S01]  /*0340*/  @P1 MOV R3, 0x3f800000 ;  /* 0x3f80000000031802 */ /* 0x000fe20000000f00 */
[----:B------:R-:W-:-:S04]  /*0350*/  @P6 IMAD.MOV.U32 R2, RZ, RZ, 0x3f800000 ;  /* 0x3f800000ff026424 */ /* 0x000fc800078e00ff */
[----:B------:R-:W-:-:S07]  /*0360*/  @P5 IMAD.MOV.U32 R0, RZ, RZ, 0x3f800000 ;  /* 0x3f800000ff005424 */ /* 0x000fce00078e00ff */
.L_x_58:
[----:B------:R-:W0:Y:S01]  /*0370*/  LDC.64 R10, c[0x0][0x390] ;  /* 0x0000e400ff0a7b82 */ /* 0x000e220000000a00 */
[----:B------:R-:W-:-:S04]  /*0380*/  IMAD R35, R21, 0x311, RZ ;  /* 0x0000031115237824 */ /* 0x000fc800078e02ff */
[----:B0-----:R-:W-:-:S06]  /*0390*/  IMAD.WIDE.U32 R34, R35, 0x4, R10 ;  /* 0x0000000423227825 */ /* 0x001fcc00078e000a */
[----:B------:R0:W5:Y:S01]  /*03a0*/  LDG.E R34, desc[UR8][R34.64] ;  /* 0x0000000822227981 */ /* 0x000162000c1e1900 */
[----:B------:R-:W-:Y:S01]  /*03b0*/  MOV R11, UR6 ;  /* 0x00000006000b7c02 */ /* 0x000fe20008000f00 */
[----:B------:R-:W-:Y:S01]  /*03c0*/  IMAD.U32 R10, RZ, RZ, UR5 ;  /* 0x00000005ff0a7e24 */ /* 0x000fe2000f8e00ff */
[----:B------:R-:W-:Y:S01]  /*03d0*/  MOV R17, R22 ;  /* 0x0000001600117202 */ /* 0x000fe20000000f00 */
[----:B------:R-:W-:Y:S01]  /*03e0*/  IMAD.MOV.U32 R16, RZ, RZ, R23 ;  /* 0x000000ffff107224 */ /* 0x000fe200078e0017 */
[----:B------:R-:W-:Y:S01]  /*03f0*/  UMOV UR4, URZ ;  /* 0x000000ff00047c82 */ /* 0x000fe20008000000 */
[----:B------:R-:W-:-:S04]  /*0400*/  IMAD.WIDE.U32 R10, R21, 0xc44, R10 ;  /* 0x00000c44150a7825 */ /* 0x000fc800078e000a */
[----:B------:R-:W-:Y:S02]  /*0410*/  IMAD.MOV.U32 R18, RZ, RZ, R10 ;  /* 0x000000ffff127224 */ /* 0x000fe400078e000a */
[----:B0-----:R-:W-:-:S07]  /*0420*/  IMAD.MOV.U32 R19, RZ, RZ, R11 ;  /* 0x000000ffff137224 */ /* 0x001fce00078e000b */
.L_x_54:
[----:B------:R-:W2:Y:S04]  /*0430*/  LDG.E.U8 R10, desc[UR8][R16.64+-0x3] ;  /* 0xfffffd08100a7981 */ /* 0x000ea8000c1e1100 */
[----:B-----5:R0:W5:Y:S01]  /*0440*/  LDG.E R35, desc[UR8][R18.64+-0xc] ;  /* 0xfffff40812237981 */ /* 0x020162000c1e1900 */
[----:B------:R-:W-:Y:S01]  /*0450*/  IMAD.MOV.U32 R24, RZ, RZ, 0x3b808081 ;  /* 0x3b808081ff187424 */ /* 0x000fe200078e00ff */
[----:B------:R-:W-:Y:S01]  /*0460*/  UIADD3 UR4, UPT, UPT, UR4, 0x20, URZ ;  /* 0x0000002004047890 */ /* 0x000fe2000fffe0ff */
[----:B------:R-:W-:Y:S01]  /*0470*/  IMAD.MOV.U32 R11, RZ, RZ, 0x437f0000 ;  /* 0x437f0000ff0b7424 */ /* 0x000fe200078e00ff */
[----:B------:R-:W-:Y:S02]  /*0480*/  BSSY.RECONVERGENT B0, `(.L_x_38) ;  /* 0x000000d000007945 */ /* 0x000fe40003800200 */
[----:B------:R-:W-:Y:S01]  /*0490*/  UISETP.NE.AND UP0, UPT, UR4, 0xc40, UPT ;  /* 0x00000c400400788c */ /* 0x000fe2000bf05270 */
[----:B------:R-:W-:-:S04]  /*04a0*/  FFMA R9, R24, -R11, 1 ;  /* 0x3f80000018097423 */ /* 0x000fc8000000080b */
        /* <DEDUP_REMOVED lines=8> */
[----:B-----5:R-:W-:Y:S05]  /*0530*/  CALL.REL.NOINC `($__internal_3_$__cuda_sm3x_div_rn_noftz_f32_slowpath) ;  /* 0x0000002c00787944 */ /* 0x020fea0003c00000 */
[----:B------:R-:W-:-:S07]  /*0540*/  IMAD.MOV.U32 R24, RZ, RZ, R9 ;  /* 0x000000ffff187224 */ /* 0x000fce00078e0009 */
.L_x_39:
[----:B------:R-:W-:Y:S05]  /*0550*/  BSYNC.RECONVERGENT B0 ;  /* 0x0000000000007941 */ /* 0x000fea0003800200 */
.L_x_38:
[----:B------:R-:W2:Y:S04]  /*0560*/  LDG.E.U8 R9, desc[UR8][R16.64+-0x2] ;  /* 0xfffffe0810097981 */ /* 0x000ea8000c1e1100 */
[----:B------:R0:W5:Y:S01]  /*0570*/  LDG.E R36, desc[UR8][R18.64+-0x8] ;  /* 0xfffff80812247981 */ /* 0x000162000c1e1900 */
[----:B------:R-:W-:Y:S01]  /*0580*/  HFMA2 R10, -RZ, RZ, 0.9375, -7.688999176025390625e-06 ;  /* 0x3b808081ff0a7431 */ /* 0x000fe200000001ff */
[----:B------:R-:W-:Y:S01]  /*0590*/  BSSY.RECONVERGENT B0, `(.L_x_40) ;  /* 0x000000e000007945 */ /* 0x000fe20003800200 */
[----:B-----5:R-:W-:-:S03]  /*05a0*/  FFMA R35, R35, R24, R34 ;  /* 0x0000001823237223 */ /* 0x020fc60000000022 */
[----:B------:R-:W-:Y:S01]  /*05b0*/  FFMA R25, R10, -R11, 1 ;  /* 0x3f8000000a197423 */ /* 0x000fe2000000080b */
[----:B--2---:R-:W-:-:S03]  /*05c0*/  I2FP.F32.U32 R27, R9 ;  /* 0x00000009001b7245 */ /* 0x004fc60000201000 */
[----:B------:R-:W-:Y:S01]  /*05d0*/  FFMA R9, R25, R10, 0.0039215688593685626984 ;  /* 0x3b80808119097423 */ /* 0x000fe2000000000a */
[----:B------:R-:W1:Y:S03]  /*05e0*/  FCHK P0, R27, 255 ;  /* 0x437f00001b007902 */ /* 0x000e660000000000 */
[----:B------:R-:W-:-:S04]  /*05f0*/  FFMA R10, R9, R27, RZ ;  /* 0x0000001b090a7223 */ /* 0x000fc800000000ff */
[----:B------:R-:W-:-:S04]  /*0600*/  FFMA R25, R10, -255, R27 ;  /* 0xc37f00000a197823 */ /* 0x000fc8000000001b */
[----:B------:R-:W-:Y:S01]  /*0610*/  FFMA R10, R9, R25, R10 ;  /* 0x00000019090a7223 */ /* 0x000fe2000000000a */
[----:B01----:R-:W-:Y:S06]  /*0620*/  @!P0 BRA `(.L_x_41) ;  /* 0x0000000000108947 */ /* 0x003fec0003800000 */
[----:B------:R-:W-:Y:S01]  /*0630*/  IMAD.MOV.U32 R10, RZ, RZ, R27 ;  /* 0x000000ffff0a7224 */ /* 0x000fe200078e001b */
[----:B------:R-:W-:-:S07]  /*0640*/  MOV R24, 0x660 ;  /* 0x0000066000187802 */ /* 0x000fce0000000f00 */
[----:B------:R-:W-:Y:S05]  /*0650*/  CALL.REL.NOINC `($__internal_3_$__cuda_sm3x_div_rn_noftz_f32_slowpath) ;  /* 0x0000002c00307944 */ /* 0x000fea0003c00000 */
[----:B------:R-:W-:-:S07]  /*0660*/  IMAD.MOV.U32 R10, RZ, RZ, R9 ;  /* 0x000000ffff0a7224 */ /* 0x000fce00078e0009 */
.L_x_41:
[----:B------:R-:W-:Y:S05]  /*0670*/  BSYNC.RECONVERGENT B0 ;  /* 0x0000000000007941 */ /* 0x000fea0003800200 */
.L_x_40:
[----:B------:R-:W2:Y:S04]  /*0680*/  LDG.E.U8 R9, desc[UR8][R16.64+-0x1] ;  /* 0xffffff0810097981 */ /* 0x000ea8000c1e1100 */
[----:B------:R0:W5:Y:S01]  /*0690*/  LDG.E R25, desc[UR8][R18.64+-0x4] ;  /* 0xfffffc0812197981 */ /* 0x000162000c1e1900 */
[----:B------:R-:W-:Y:S01]  /*06a0*/  IMAD.MOV.U32 R24, RZ, RZ, 0x3b808081 ;  /* 0x3b808081ff187424 */ /* 0x000fe200078e00ff */
[----:B------:R-:W-:Y:S01]  /*06b0*/  BSSY.RECONVERGENT B0, `(.L_x_42) ;  /* 0x000000e000007945 */ /* 0x000fe20003800200 */
[----:B------:R-:W-:Y:S02]  /*06c0*/  FFMA R36, R36, R10, R35 ;  /* 0x0000000a24247223 */ /* 0x000fe40000000023 */
        /* <DEDUP_REMOVED lines=8> */
[----:B------:R-:W-:Y:S02]  /*0750*/  MOV R10, R29 ;  /* 0x0000001d000a7202 */ /* 0x000fe40000000f00 */
[----:B------:R-:W-:-:S07]  /*0760*/  MOV R24, 0x780 ;  /* 0x0000078000187802 */ /* 0x000fce0000000f00 */
[----:B-----5:R-:W-:Y:S05]  /*0770*/  CALL.REL.NOINC `($__internal_3_$__cuda_sm3x_div_rn_noftz_f32_slowpath) ;  /* 0x0000002800e87944 */ /* 0x020fea0003c00000 */
[----:B------:R-:W-:-:S07]  /*0780*/  IMAD.MOV.U32 R24, RZ, RZ, R9 ;  /* 0x000000ffff187224 */ /* 0x000fce00078e0009 */
.L_x_43:
[----:B------:R-:W-:Y:S05]  /*0790*/  BSYNC.RECONVERGENT B0 ;  /* 0x0000000000007941 */ /* 0x000fea0003800200 */
.L_x_42:
[----:B------:R-:W2:Y:S04]  /*07a0*/  LDG.E.U8 R9, desc[UR8][R16.64] ;  /* 0x0000000810097981 */ /* 0x000ea8000c1e1100 */
[----:B------:R0:W5:Y:S01]  /*07b0*/  LDG.E R34, desc[UR8][R18.64] ;  /* 0x0000000812227981 */ /* 0x000162000c1e1900 */
[----:B------:R-:W-:Y:S01]  /*07c0*/  IMAD.MOV.U32 R10, RZ, RZ, 0x3b808081 ;  /* 0x3b808081ff0a7424 */ /* 0x000fe200078e00ff */
[----:B------:R-:W-:Y:S01]  /*07d0*/  BSSY.RECONVERGENT B0, `(.L_x_44) ;  /* 0x000000e000007945 */ /* 0x000fe20003800200 */
[----:B-----5:R-:W-:Y:S02]  /*07e0*/  FFMA R25, R25, R24, R36 ;  /* 0x0000001819197223 */ /* 0x020fe40000000024 */
        /* <DEDUP_REMOVED lines=11> */
[----:B------:R-:W-:-:S07]  /*08a0*/  MOV R10, R9 ;  /* 0x00000009000a7202 */ /* 0x000fce0000000f00 */
.L_x_45:
[----:B------:R-:W-:Y:S05]  /*08b0*/  BSYNC.RECONVERGENT B0 ;  /* 0x0000000000007941 */ /* 0x000fea0003800200 */
.L_x_44:
        /* <DEDUP_REMOVED lines=15> */
[----:B-----5:R-:W-:Y:S05]  /*09b0*/  CALL.REL.NOINC `($__internal_3_$__cuda_sm3x_div_rn_noftz_f32_slowpath) ;  /* 0x0000002800587944 */ /* 0x020fea0003c00000 */
[----:B------:R-:W-:-:S07]  /*09c0*/  IMAD.MOV.U32 R24, RZ, RZ, R9 ;  /* 0x000000ffff187224 */ /* 0x000fce00078e0009 */
.L_x_47:
[----:B------:R-:W-:Y:S05]  /*09d0*/  BSYNC.RECONVERGENT B0 ;  /* 0x0000000000007941 */ /* 0x000fea0003800200 */
.L_x_46:
        /* <DEDUP_REMOVED lines=17> */
.L_x_49:
[----:B------:R-:W-:Y:S05]  /*0af0*/  BSYNC.RECONVERGENT B0 ;  /* 0x0000000000007941 */ /* 0x000fea0003800200 */
.L_x_48:
        /* <DEDUP_REMOVED lines=17> */
.L_x_51:
[----:B------:R-:W-:Y:S05]  /*0c10*/  BSYNC.RECONVERGENT B0 ;  /* 0x0000000000007941 */ /* 0x000fea0003800200 */
.L_x_50:
        /* <DEDUP_REMOVED lines=16> */
.L_x_53:
[----:B------:R-:W-:Y:S05]  /*0d20*/  BSYNC.RECONVERGENT B0 ;  /* 0x0000000000007941 */ /* 0x000fea0003800200 */
.L_x_52:
[----:B------:R-:W-:Y:S01]  /*0d30*/  IADD3 R16, P1, PT, R16, 0x8, RZ ;  /* 0x0000000810107810 */ /* 0x000fe20007f3e0ff */
[----:B------:R-:W-:Y:S01]  /*0d40*/  FFMA R34, R34, R9, R25 ;  /* 0x0000000922227223 */ /* 0x000fe20000000019 */
[----:B------:R-:W-:-:S03]  /*0d50*/  IADD3 R18, P0, PT, R18, 0x20, RZ ;  /* 0x0000002012127810 */ /* 0x000fc60007f1e0ff */
[----:B------:R-:W-:Y:S01]  /*0d60*/  IMAD.X R17, RZ, RZ, R17, P1 ;  /* 0x000000ffff117224 */ /* 0x000fe200008e0611 */
[----:B------:R-:W-:Y:S01]  /*0d70*/  IADD3.X R19, PT, PT, RZ, R19, RZ, P0, !PT ;  /* 0x00000013ff137210 */ /* 0x000fe200007fe4ff */
[----:B------:R-:W-:Y:S08]  /*0d80*/  BRA.U UP0, `(.L_x_54) ;  /* 0xfffffff500a87547 */ /* 0x000ff0000b83ffff */
[----:B------:R-:W-:Y:S01]  /*0d90*/  IMAD.MOV.U32 R9, RZ, RZ, 0x3bbb989d ;  /* 0x3bbb989dff097424 */ /* 0x000fe200078e00ff */
[----:B------:R-:W-:Y:S01]  /*0da0*/  BSSY.RECONVERGENT B0, `(.L_x_55) ;  /* 0x0000016000007945 */ /* 0x000fe20003800200 */
[----:B------:R-:W-:Y:S02]  /*0db0*/  IMAD.MOV.U32 R10, RZ, RZ, 0x437c0000 ;  /* 0x437c0000ff0a7424 */ /* 0x000fe400078e00ff */
[----:B------:R-:W-:-:S04]  /*0dc0*/  FFMA.SAT R9, R34, -R9, 0.5 ;  /* 0x3f00000022097423 */ /* 0x000fc80000002809 */
[----:B------:R-:W-:-:S04]  /*0dd0*/  FFMA.RM R9, R9, R10, 12582913 ;  /* 0x4b40000109097423 */ /* 0x000fc8000000400a */
[C---:B------:R-:W-:Y:S01]  /*0de0*/  FADD R11, R9.reuse, -12583039 ;  /* 0xcb40007f090b7421 */ /* 0x040fe20000000000 */
[----:B------:R-:W-:-:S03]  /*0df0*/  SHF.L.U32 R9, R9, 0x17, RZ ;  /* 0x0000001709097819 */ /* 0x000fc600000006ff */
[----:B------:R-:W-:-:S04]  /*0e00*/  FFMA R11, R34, -1.4426950216293334961, -R11 ;  /* 0xbfb8aa3b220b7823 */ /* 0x000fc8000000080b */
[----:B------:R-:W-:-:S04]  /*0e10*/  FFMA R11, R34, -1.925963033500011079e-08, R11 ;  /* 0xb2a57060220b7823 */ /* 0x000fc8000000000b */
[----:B------:R-:W0:Y:S02]  /*0e20*/  MUFU.EX2 R10, R11 ;  /* 0x0000000b000a7308 */ /* 0x000e240000000800 */
[----:B0-----:R-:W-:-:S04]  /*0e30*/  FFMA R16, R9, R10, 1 ;  /* 0x3f80000009107423 */ /* 0x001fc8000000000a */
[----:B------:R-:W-:-:S05]  /*0e40*/  VIADD R9, R16, 0x1800000 ;  /* 0x0180000010097836 */ /* 0x000fca0000000000 */
[----:B------:R-:W-:-:S04]  /*0e50*/  LOP3.LUT R9, R9, 0x7f800000, RZ, 0xc0, !PT ;  /* 0x7f80000009097812 */ /* 0x000fc800078ec0ff */
[----:B------:R-:W-:-:S13]  /*0e60*/  ISETP.GT.U32.AND P0, PT, R9, 0x1ffffff, PT ;  /* 0x01ffffff0900780c */ /* 0x000fda0003f04070 */
[----:B------:R-:W-:Y:S05]  /*0e70*/  @P0 BRA `(.L_x_56) ;  /* 0x0000000000100947 */ /* 0x000fea0003800000 */
[----:B------:R-:W-:Y:S01]  /*0e80*/  IMAD.MOV.U32 R9, RZ, RZ, R16 ;  /* 0x000000ffff097224 */ /* 0x000fe200078e0010 */
[----:B------:R-:W-:-:S07]  /*0e90*/  MOV R24, 0xeb0 ;  /* 0x00000eb000187802 */ /* 0x000fce0000000f00 */
[----:B------:R-:W-:Y:S05]  /*0ea0*/  CALL.REL.NOINC `($__internal_2_$__cuda_sm20_rcp_rn_f32_slowpath) ;  /* 0x0000002000447944 */ /* 0x000fea0003c00000 */
[----:B------:R-:W-:Y:S05]  /*0eb0*/  BRA `(.L_x_57) ;  /* 0x0000000000107947 */ /* 0x000fea0003800000 */
.L_x_56:
[----:B------:R-:W0:Y:S02]  /*0ec0*/  MUFU.RCP R9, R16 ;  /* 0x0000001000097308 */ /* 0x000e240000001000 */
[----:B0-----:R-:W-:-:S04]  /*0ed0*/  FFMA R10, R16, R9, -1 ;  /* 0xbf800000100a7423 */ /* 0x001fc80000000009 */
[----:B------:R-:W-:-:S04]  /*0ee0*/  FADD.FTZ R10, -R10, -RZ ;  /* 0x800000ff0a0a7221 */ /* 0x000fc80000010100 */
[----:B------:R-:W-:-:S07]  /*0ef0*/  FFMA R9, R9, R10, R9 ;  /* 0x0000000a09097223 */ /* 0x000fce0000000009 */
.L_x_57:
[----:B------:R-:W-:Y:S05]  /*0f00*/  BSYNC.RECONVERGENT B0 ;  /* 0x0000000000007941 */ /* 0x000fea0003800200 */
.L_x_55:
[----:B------:R-:W-:-:S04]  /*0f10*/  IMAD.WIDE.U32 R10, R21, 0x4, R14 ;  /* 0x00000004150a7825 */ /* 0x000fc800078e000e */
[----:B------:R-:W-:Y:S01]  /*0f20*/  VIADD R21, R21, 0x1 ;  /* 0x0000000115157836 */ /* 0x000fe20000000000 */
[----:B------:R0:W-:Y:S04]  /*0f30*/  STG.E desc[UR8][R10.64], R9 ;  /* 0x000000090a007986 */ /* 0x0001e8000c101908 */
[----:B------:R-:W-:-:S13]  /*0f40*/  ISETP.NE.AND P0, PT, R21, 0x10, PT ;  /* 0x000000101500780c */ /* 0x000fda0003f05270 */
[----:B0-----:R-:W-:Y:S05]  /*0f50*/  @P0 BRA `(.L_x_58) ;  /* 0xfffffff400040947 */ /* 0x001fea000383ffff */
[----:B------:R-:W0:Y:S01]  /*0f60*/  LDC.64 R18, c[0x0][0x398] ;  /* 0x0000e600ff127b82 */ /* 0x000e220000000a00 */
[----:B------:R-:W1:Y:S02]  /*0f70*/  LDCU.64 UR4, c[0x0][0x390] ;  /* 0x00007200ff0477ac */ /* 0x000e640008000a00 */
[----:B-1----:R-:W-:-:S04]  /*0f80*/  UIADD3 UR4, UP0, UPT, UR4, 0xc480, URZ ;  /* 0x0000c48004047890 */ /* 0x002fc8000ff1e0ff */
[----:B------:R-:W-:Y:S01]  /*0f90*/  UIADD3.X UR5, UPT, UPT, URZ, UR5, URZ, UP0, !UPT ;  /* 0x00000005ff057290 */ /* 0x000fe200087fe4ff */
[----:B0-----:R-:W-:Y:S01]  /*0fa0*/  IMAD.WIDE.U32 R18, R12, 0x4, R18 ;  /* 0x000000040c127825 */ /* 0x001fe200078e0012 */
[----:B------:R-:W-:Y:S01]  /*0fb0*/  MOV R10, UR4 ;  /* 0x00000004000a7c02 */ /* 0x000fe20008000f00 */
[----:B------:R-:W-:Y:S02]  /*0fc0*/  UMOV UR4, URZ ;  /* 0x000000ff00047c82 */ /* 0x000fe40008000000 */
[----:B------:R-:W-:Y:S02]  /*0fd0*/  IMAD.MOV.U32 R12, RZ, RZ, R18 ;  /* 0x000000ffff0c7224 */ /* 0x000fe400078e0012 */
[----:B------:R-:W-:Y:S02]  /*0fe0*/  IMAD.MOV.U32 R21, RZ, RZ, R19 ;  /* 0x000000ffff157224 */ /* 0x000fe400078e0013 */
[----:B------:R-:W-:-:S07]  /*0ff0*/  IMAD.U32 R11, RZ, RZ, UR5 ;  /* 0x00000005ff0b7e24 */ /* 0x000fce000f8e00ff */
.L_x_62:
[----:B------:R-:W2:Y:S04]  /*1000*/  LDG.E R23, desc[UR8][R14.64] ;  /* 0x000000080e177981 */ /* 0x000ea8000c1e1900 */
[----:B0-----:R-:W2:Y:S04]  /*1010*/  LDG.E R9, desc[UR8][R10.64+-0x40] ;  /* 0xffffc0080a097981 */ /* 0x001ea8000c1e1900 */
[----:B------:R-:W2:Y:S04]  /*1020*/  LDG.E R16, desc[UR8][R10.64+-0x3c] ;  /* 0xffffc4080a107981 */ /* 0x000ea8000c1e1900 */
[----:B------:R-:W3:Y:S04]  /*1030*/  LDG.E R29, desc[UR8][R14.64+0x4] ;  /* 0x000004080e1d7981 */ /* 0x000ee8000c1e1900 */
[----:B------:R-:W3:Y:S04]  /*1040*/  LDG.E R24, desc[UR8][R10.64+-0x38] ;  /* 0xffffc8080a187981 */ /* 0x000ee8000c1e1900 */
[----:B------:R-:W4:Y:S04]  /*1050*/  LDG.E R33, desc[UR8][R14.64+0x8] ;  /* 0x000008080e217981 */ /* 0x000f28000c1e1900 */
        /* <DEDUP_REMOVED lines=8> */
[----:B--2---:R-:W-:-:S03]  /*10e0*/  FFMA R9, R16, R23, R9 ;  /* 0x0000001710097223 */ /* 0x004fc60000000009 */
[----:B------:R-:W2:Y:S04]  /*10f0*/  LDG.E R16, desc[UR8][R14.64+0x1c] ;  /* 0x00001c080e107981 */ /* 0x000ea8000c1e1900 */
[----:B------:R-:W2:Y:S01]  /*1100*/  LDG.E R23, desc[UR8][R10.64+-0x1c] ;  /* 0xffffe4080a177981 */ /* 0x000ea2000c1e1900 */
[----:B---3--:R-:W-:-:S03]  /*1110*/  FFMA R9, R24, R29, R9 ;  /* 0x0000001d18097223 */ /* 0x008fc60000000009 */
[----:B------:R-:W3:Y:S04]  /*1120*/  LDG.E R29, desc[UR8][R14.64+0x18] ;  /* 0x000018080e1d7981 */ /* 0x000ee8000c1e1900 */
[----:B------:R-:W2:Y:S01]  /*1130*/  LDG.E R24, desc[UR8][R14.64+0x20] ;  /* 0x000020080e187981 */ /* 0x000ea2000c1e1900 */
[----:B----4-:R-:W-:-:S03]  /*1140*/  FFMA R33, R34, R33, R9 ;  /* 0x0000002122217223 */ /* 0x010fc60000000009 */
[----:B------:R-:W2:Y:S01]  /*1150*/  LDG.E R9, desc[UR8][R10.64+-0x20] ;  /* 0xffffe0080a097981 */ /* 0x000ea2000c1e1900 */
[----:B-----5:R-:W-:-:S03]  /*1160*/  FFMA R33, R22, R17, R33 ;  /* 0x0000001116217223 */ /* 0x020fc60000000021 */
[----:B------:R-:W4:Y:S04]  /*1170*/  LDG.E R22, desc[UR8][R14.64+0x24] ;  /* 0x000024080e167981 */ /* 0x000f28000c1e1900 */
[----:B------:R-:W4:Y:S01]  /*1180*/  LDG.E R17, desc[UR8][R10.64+-0x18] ;  /* 0xffffe8080a117981 */ /* 0x000f22000c1e1900 */
[----:B------:R-:W-:-:S03]  /*1190*/  FFMA R26, R26, R25, R33 ;  /* 0x000000191a1a7223 */ /* 0x000fc60000000021 */
[----:B------:R-:W5:Y:S04]  /*11a0*/  LDG.E R25, desc[UR8][R10.64+-0x14] ;  /* 0xffffec080a197981 */ /* 0x000f68000c1e1900 */
[----:B------:R-:W5:Y:S01]  /*11b0*/  LDG.E R33, desc[UR8][R14.64+0x38] ;  /* 0x000038080e217981 */ /* 0x000f62000c1e1900 */
[----:B------:R-:W-:-:S03]  /*11c0*/  FFMA R27, R27, R28, R26 ;  /* 0x0000001c1b1b7223 */ /* 0x000fc6000000001a */
[----:B------:R-:W5:Y:S04]  /*11d0*/  LDG.E R26, desc[UR8][R14.64+0x28] ;  /* 0x000028080e1a7981 */ /* 0x000f68000c1e1900 */
[----:B------:R-:W5:Y:S01]  /*11e0*/  LDG.E R28, desc[UR8][R14.64+0x2c] ;  /* 0x00002c080e1c7981 */ /* 0x000f62000c1e1900 */
[----:B---3--:R-:W-:-:S03]  /*11f0*/  FFMA R30, R30, R29, R27 ;  /* 0x0000001d1e1e7223 */ /* 0x008fc6000000001b */
[----:B------:R-:W3:Y:S04]  /*1200*/  LDG.E R27, desc[UR8][R10.64+-0x10] ;  /* 0xfffff0080a1b7981 */ /* 0x000ee8000c1e1900 */
[----:B------:R-:W3:Y:S01]  /*1210*/  LDG.E R29, desc[UR8][R10.64+-0x4] ;  /* 0xfffffc080a1d7981 */ /* 0x000ee2000c1e1900 */
[----:B--2---:R-:W-:-:S03]  /*1220*/  FFMA R30, R9, R16, R30 ;  /* 0x00000010091e7223 */ /* 0x004fc6000000001e */
[----:B------:R-:W2:Y:S04]  /*1230*/  LDG.E R16, desc[UR8][R14.64+0x30] ;  /* 0x000030080e107981 */ /* 0x000ea8000c1e1900 */
[----:B------:R-:W2:Y:S01]  /*1240*/  LDG.E R9, desc[UR8][R10.64+-0xc] ;  /* 0xfffff4080a097981 */ /* 0x000ea2000c1e1900 */
[----:B------:R-:W-:-:S03]  /*1250*/  FFMA R30, R23, R24, R30 ;  /* 0x00000018171e7223 */ /* 0x000fc6000000001e */
[----:B------:R-:W2:Y:S04]  /*1260*/  LDG.E R24, desc[UR8][R14.64+0x34] ;  /* 0x000034080e187981 */ /* 0x000ea8000c1e1900 */
[----:B------:R-:W2:Y:S01]  /*1270*/  LDG.E R23, desc[UR8][R10.64+-0x8] ;  /* 0xfffff8080a177981 */ /* 0x000ea2000c1e1900 */
[----:B----4-:R-:W-:-:S03]  /*1280*/  FFMA R30, R17, R22, R30 ;  /* 0x00000016111e7223 */ /* 0x010fc6000000001e */
[----:B------:R-:W4:Y:S04]  /*1290*/  LDG.E R22, desc[UR8][R14.64+0x3c] ;  /* 0x00003c080e167981 */ /* 0x000f28000c1e1900 */
[----:B------:R-:W4:Y:S01]  /*12a0*/  LDG.E R17, desc[UR8][R10.64] ;  /* 0x000000080a117981 */ /* 0x000f22000c1e1900 */
[----:B-----5:R-:W-:Y:S01]  /*12b0*/  FFMA R26, R25, R26, R30 ;  /* 0x0000001a191a7223 */ /* 0x020fe2000000001e */
[----:B------:R-:W-:Y:S01]  /*12c0*/  UIADD3 UR4, UPT, UPT, UR4, 0x1, URZ ;  /* 0x0000000104047890 */ /* 0x000fe2000fffe0ff */
[----:B------:R-:W-:Y:S03]  /*12d0*/  BSSY.RECONVERGENT B0, `(.L_x_59) ;  /* 0x000001d000007945 */ /* 0x000fe60003800200 */
[----:B------:R-:W-:Y:S01]  /*12e0*/  UISETP.NE.AND UP0, UPT, UR4, 0x10, UPT ;  /* 0x000000100400788c */ /* 0x000fe2000bf05270 */
[----:B---3--:R-:W-:-:S04]  /*12f0*/  FFMA R26, R27, R28, R26 ;  /* 0x0000001c1b1a7223 */ /* 0x008fc8000000001a */
[----:B--2---:R-:W-:Y:S01]  /*1300*/  FFMA R16, R9, R16, R26 ;  /* 0x0000001009107223 */ /* 0x004fe2000000001a */
[----:B------:R-:W-:-:S03]  /*1310*/  HFMA2 R9, -RZ, RZ, 0.96630859375, -0.0022525787353515625 ;  /* 0x3bbb989dff097431 */ /* 0x000fc600000001ff */
[----:B------:R-:W-:-:S04]  /*1320*/  FFMA R16, R23, R24, R16 ;  /* 0x0000001817107223 */ /* 0x000fc80000000010 */
[----:B------:R-:W-:-:S04]  /*1330*/  FFMA R16, R29, R33, R16 ;  /* 0x000000211d107223 */ /* 0x000fc80000000010 */
[----:B----4-:R-:W-:Y:S01]  /*1340*/  FFMA R16, R17, R22, R16 ;  /* 0x0000001611107223 */ /* 0x010fe20000000010 */
[----:B------:R-:W-:-:S03]  /*1350*/  IMAD.MOV.U32 R22, RZ, RZ, 0x437c0000 ;  /* 0x437c0000ff167424 */ /* 0x000fc600078e00ff */
[----:B------:R-:W-:-:S04]  /*1360*/  FFMA.SAT R9, R16, -R9, 0.5 ;  /* 0x3f00000010097423 */ /* 0x000fc80000002809 */
[----:B------:R-:W-:-:S04]  /*1370*/  FFMA.RM R9, R9, R22, 12582913 ;  /* 0x4b40000109097423 */ /* 0x000fc80000004016 */
[----:B------:R-:W-:-:S04]  /*1380*/  FADD R17, R9, -12583039 ;  /* 0xcb40007f09117421 */ /* 0x000fc80000000000 */
[----:B------:R-:W-:-:S04]  /*1390*/  FFMA R17, R16, -1.4426950216293334961, -R17 ;  /* 0xbfb8aa3b10117823 */ /* 0x000fc80000000811 */
[----:B------:R-:W-:-:S04]  /*13a0*/  FFMA R17, R16, -1.925963033500011079e-08, R17 ;  /* 0xb2a5706010117823 */ /* 0x000fc80000000011 */
[----:B------:R-:W0:Y:S01]  /*13b0*/  MUFU.EX2 R16, R17 ;  /* 0x0000001100107308 */ /* 0x000e220000000800 */
[----:B------:R-:W-:-:S04]  /*13c0*/  IMAD.SHL.U32 R9, R9, 0x800000, RZ ;  /* 0x0080000009097824 */ /* 0x000fc800078e00ff */
[----:B0-----:R-:W-:-:S04]  /*13d0*/  FFMA R22, R9, R16, 1 ;  /* 0x3f80000009167423 */ /* 0x001fc80000000010 */
[----:B------:R-:W-:-:S05]  /*13e0*/  VIADD R9, R22, 0x1800000 ;  /* 0x0180000016097836 */ /* 0x000fca0000000000 */
[----:B------:R-:W-:-:S04]  /*13f0*/  LOP3.LUT R9, R9, 0x7f800000, RZ, 0xc0, !PT ;  /* 0x7f80000009097812 */ /* 0x000fc800078ec0ff */
[----:B------:R-:W-:-:S13]  /*1400*/  ISETP.GT.U32.AND P0, PT, R9, 0x1ffffff, PT ;  /* 0x01ffffff0900780c */ /* 0x000fda0003f04070 */
[----:B------:R-:W-:Y:S05]  /*1410*/  @P0 BRA `(.L_x_60) ;  /* 0x0000000000100947 */ /* 0x000fea0003800000 */
[----:B------:R-:W-:Y:S02]  /*1420*/  MOV R9, R22 ;  /* 0x0000001600097202 */ /* 0x000fe40000000f00 */
[----:B------:R-:W-:-:S07]  /*1430*/  MOV R24, 0x1450 ;  /* 0x0000145000187802 */ /* 0x000fce0000000f00 */
[----:B------:R-:W-:Y:S05]  /*1440*/  CALL.REL.NOINC `($__internal_2_$__cuda_sm20_rcp_rn_f32_slowpath) ;  /* 0x0000001800dc7944 */ /* 0x000fea0003c00000 */
[----:B------:R-:W-:Y:S05]  /*1450*/  BRA `(.L_x_61) ;  /* 0x0000000000107947 */ /* 0x000fea0003800000 */
.L_x_60:
[----:B------:R-:W0:Y:S02]  /*1460*/  MUFU.RCP R9, R22 ;  /* 0x0000001600097308 */ /* 0x000e240000001000 */
[----:B0-----:R-:W-:-:S04]  /*1470*/  FFMA R16, R22, R9, -1 ;  /* 0xbf80000016107423 */ /* 0x001fc80000000009 */
[----:B------:R-:W-:-:S04]  /*1480*/  FADD.FTZ R16, -R16, -RZ ;  /* 0x800000ff10107221 */ /* 0x000fc80000010100 */
[----:B------:R-:W-:-:S07]  /*1490*/  FFMA R9, R9, R16, R9 ;  /* 0x0000001009097223 */ /* 0x000fce0000000009 */
.L_x_61:
[----:B------:R-:W-:Y:S05]  /*14a0*/  BSYNC.RECONVERGENT B0 ;  /* 0x0000000000007941 */ /* 0x000fea0003800200 */
.L_x_59:
[----:B------:R-:W-:Y:S01]  /*14b0*/  IMAD.MOV.U32 R16, RZ, RZ, R12 ;  /* 0x000000ffff107224 */ /* 0x000fe200078e000c */
[----:B------:R-:W-:Y:S01]  /*14c0*/  IADD3 R10, P1, PT, R10, 0x44, RZ ;  /* 0x000000440a0a7810 */ /* 0x000fe20007f3e0ff */
[----:B------:R-:W-:Y:S01]  /*14d0*/  IMAD.MOV.U32 R17, RZ, RZ, R21 ;  /* 0x000000ffff117224 */ /* 0x000fe200078e0015 */
[----:B------:R-:W-:-:S03]  /*14e0*/  IADD3 R12, P0, PT, R12, 0x4, RZ ;  /* 0x000000040c0c7810 */ /* 0x000fc60007f1e0ff */
[----:B------:R-:W-:Y:S01]  /*14f0*/  IMAD.X R11, RZ, RZ, R11, P1 ;  /* 0x000000ffff0b7224 */ /* 0x000fe200008e060b */
[----:B------:R0:W-:Y:S01]  /*1500*/  STG.E desc[UR8][R16.64], R9 ;  /* 0x0000000910007986 */ /* 0x0001e2000c101908 */
[----:B------:R-:W-:Y:S01]  /*1510*/  IADD3.X R21, PT, PT, RZ, R21, RZ, P0, !PT ;  /* 0x00000015ff157210 */ /* 0x000fe200007fe4ff */
[----:B------:R-:W-:Y:S07]  /*1520*/  BRA.U UP0, `(.L_x_62) ;  /* 0xfffffff900b47547 */ /* 0x000fee000b83ffff */
[----:B------:R-:W1:Y:S01]  /*1530*/  LDC.64 R10, c[0x0][0x398] ;  /* 0x0000e600ff0a7b82 */ /* 0x000e620000000a00 */
[----:B------:R-:W2:Y:S01]  /*1540*/  LDCU.64 UR4, c[0x0][0x390] ;  /* 0x00007200ff0477ac */ /* 0x000ea20008000a00 */
[----:B0-----:R-:W-:Y:S01]  /*1550*/  VIADD R9, R20, 0x20 ;  /* 0x0000002014097836 */ /* 0x001fe20000000000 */
[----:B--2---:R-:W-:-:S04]  /*1560*/  UIADD3 UR4, UP0, UPT, UR4, 0xc8c0, URZ ;  /* 0x0000c8c004047890 */ /* 0x004fc8000ff1e0ff */
[----:B------:R-:W-:Y:S01]  /*1570*/  UIADD3.X UR5, UPT, UPT, URZ, UR5, URZ, UP0, !UPT ;  /* 0x00000005ff057290 */ /* 0x000fe200087fe4ff */
[----:B-1----:R-:W-:-:S04]  /*1580*/  IMAD.WIDE.U32 R10, R9, 0x4, R10 ;  /* 0x00000004090a7825 */ /* 0x002fc800078e000a */
[----:B------:R-:W-:Y:S01]  /*1590*/  IMAD.MOV.U32 R12, RZ, RZ, R10 ;  /* 0x000000ffff0c7224 */ /* 0x000fe200078e000a */
[----:B------:R-:W-:Y:S01]  /*15a0*/  MOV R21, R11 ;  /* 0x0000000b00157202 */ /* 0x000fe20000000f00 */
[----:B------:R-:W-:Y:S02]  /*15b0*/  IMAD.U32 R15, RZ, RZ, UR5 ;  /* 0x00000005ff0f7e24 */ /* 0x000fe4000f8e00ff */
[----:B------:R-:W-:Y:S01]  /*15c0*/  IMAD.U32 R14, RZ, RZ, UR4 ;  /* 0x00000004ff0e7e24 */ /* 0x000fe2000f8e00ff */
[----:B------:R-:W-:-:S06]  /*15d0*/  UMOV UR4, URZ ;  /* 0x000000ff00047c82 */ /* 0x000fcc0008000000 */
.L_x_66:
[----:B0-----:R-:W2:Y:S04]  /*15e0*/  LDG.E R17, desc[UR8][R18.64] ;  /* 0x0000000812117981 */ /* 0x001ea8000c1e1900 */
[----:B------:R-:W2:Y:S04]  /*15f0*/  LDG.E R9, desc[UR8][R14.64+-0x40] ;  /* 0xffffc0080e097981 */ /* 0x000ea8000c1e1900 */
        /* <DEDUP_REMOVED lines=17> */
[----:B------:R-:W3:Y:S04]  /*1710*/  LDG.E R20, desc[UR8][R14.64+-0x20] ;  /* 0xffffe0080e147981 */ /* 0x000ee8000c1e1900 */
[----:B------:R-:W3:Y:S01]  /*1720*/  LDG.E R22, desc[UR8][R18.64+0x20] ;  /* 0x0000200812167981 */ /* 0x000ee2000c1e1900 */
[----:B----4-:R-:W-:-:S03]  /*1730*/  FFMA R24, R25, R24, R34 ;  /* 0x0000001819187223 */ /* 0x010fc60000000022 */
[----:B------:R-:W4:Y:S01]  /*1740*/  LDG.E R25, desc[UR8][R14.64+-0x18] ;  /* 0xffffe8080e197981 */ /* 0x000f22000c1e1900 */
[----:B-----5:R-:W-:-:S03]  /*1750*/  FFMA R30, R33, R30, R24 ;  /* 0x0000001e211e7223 */ /* 0x020fc60000000018 */
[----:B------:R-:W4:Y:S01]  /*1760*/  LDG.E R24, desc[UR8][R18.64+0x24] ;  /* 0x0000240812187981 */ /* 0x000f22000c1e1900 */
[----:B------:R-:W-:-:S03]  /*1770*/  FFMA R30, R27, R26, R30 ;  /* 0x0000001a1b1e7223 */ /* 0x000fc6000000001e */
[----:B------:R-:W5:Y:S04]  /*1780*/  LDG.E R27, desc[UR8][R18.64+0x28] ;  /* 0x00002808121b7981 */ /* 0x000f68000c1e1900 */
[----:B------:R-:W5:Y:S01]  /*1790*/  LDG.E R26, desc[UR8][R14.64+-0x14] ;  /* 0xffffec080e1a7981 */ /* 0x000f62000c1e1900 */
[----:B------:R-:W-:-:S03]  /*17a0*/  FFMA R33, R29, R28, R30 ;  /* 0x0000001c1d217223 */ /* 0x000fc6000000001e */
[----:B------:R-:W5:Y:S04]  /*17b0*/  LDG.E R29, desc[UR8][R18.64+0x2c] ;  /* 0x00002c08121d7981 */ /* 0x000f68000c1e1900 */
[----:B------:R-:W5:Y:S01]  /*17c0*/  LDG.E R28, desc[UR8][R14.64+-0x10] ;  /* 0xfffff0080e1c7981 */ /* 0x000f62000c1e1900 */
[----:B--2---:R-:W-:-:S03]  /*17d0*/  FFMA R33, R16, R9, R33 ;  /* 0x0000000910217223 */ /* 0x004fc60000000021 */
[----:B------:R-:W2:Y:S04]  /*17e0*/  LDG.E R9, desc[UR8][R18.64+0x30] ;  /* 0x0000300812097981 */ /* 0x000ea8000c1e1900 */
[----:B------:R-:W2:Y:S01]  /*17f0*/  LDG.E R16, desc[UR8][R14.64+-0xc] ;  /* 0xfffff4080e107981 */ /* 0x000ea2000c1e1900 */
[----:B---3--:R-:W-:-:S03]  /*1800*/  FFMA R30, R20, R17, R33 ;  /* 0x00000011141e7223 */ /* 0x008fc60000000021 */
[----:B------:R-:W3:Y:S04]  /*1810*/  LDG.E R20, desc[UR8][R18.64+0x34] ;  /* 0x0000340812147981 */ /* 0x000ee8000c1e1900 */
[----:B------:R-:W3:Y:S01]  /*1820*/  LDG.E R17, desc[UR8][R14.64+-0x8] ;  /* 0xfffff8080e117981 */ /* 0x000ee2000c1e1900 */
[----:B------:R-:W-:-:S03]  /*1830*/  FFMA R34, R23, R22, R30 ;  /* 0x0000001617227223 */ /* 0x000fc6000000001e */
[----:B------:R-:W3:Y:S04]  /*1840*/  LDG.E R33, desc[UR8][R18.64+0x38] ;  /* 0x0000380812217981 */ /* 0x000ee8000c1e1900 */
[----:B------:R-:W3:Y:S04]  /*1850*/  LDG.E R30, desc[UR8][R14.64+-0x4] ;  /* 0xfffffc080e1e7981 */ /* 0x000ee8000c1e1900 */
[----:B------:R-:W3:Y:S04]  /*1860*/  LDG.E R22, desc[UR8][R18.64+0x3c] ;  /* 0x00003c0812167981 */ /* 0x000ee8000c1e1900 */
[----:B------:R-:W3:Y:S01]  /*1870*/  LDG.E R23, desc[UR8][R14.64] ;  /* 0x000000080e177981 */ /* 0x000ee2000c1e1900 */
[----:B----4-:R-:W-:-:S04]  /*1880*/  FFMA R25, R25, R24, R34 ;  /* 0x0000001819197223 */ /* 0x010fc80000000022 */
[----:B-----5:R-:W-:-:S04]  /*1890*/  FFMA R25, R26, R27, R25 ;  /* 0x0000001b1a197223 */ /* 0x020fc80000000019 */
[----:B------:R-:W-:Y:S01]  /*18a0*/  FFMA R25, R28, R29, R25 ;  /* 0x0000001d1c197223 */ /* 0x000fe20000000019 */
[----:B------:R-:W-:Y:S01]  /*18b0*/  UIADD3 UR4, UPT, UPT, UR4, 0x1, URZ ;  /* 0x0000000104047890 */ /* 0x000fe2000fffe0ff */
[----:B------:R-:W-:Y:S03]  /*18c0*/  BSSY.RECONVERGENT B0, `(.L_x_63) ;  /* 0x000001c000007945 */ /* 0x000fe60003800200 */
[----:B------:R-:W-:Y:S01]  /*18d0*/  UISETP.NE.AND UP0, UPT, UR4, 0xa, UPT ;  /* 0x0000000a0400788c */ /* 0x000fe2000bf05270 */
[----:B--2---:R-:W-:-:S04]  /*18e0*/  FFMA R16, R16, R9, R25 ;  /* 0x0000000910107223 */ /* 0x004fc80000000019 */
[----:B---3--:R-:W-:Y:S01]  /*18f0*/  FFMA R17, R17, R20, R16 ;  /* 0x0000001411117223 */ /* 0x008fe20000000010 */
[----:B------:R-:W-:-:S03]  /*1900*/  IMAD.MOV.U32 R9, RZ, RZ, 0x3bbb989d ;  /* 0x3bbb989dff097424 */ /* 0x000fc600078e00ff */
[----:B------:R-:W-:Y:S01]  /*1910*/  FFMA R30, R30, R33, R17 ;  /* 0x000000211e1e7223 */ /* 0x000fe20000000011 */
[----:B------:R-:W-:-:S03]  /*1920*/  IMAD.MOV.U32 R16, RZ, RZ, 0x437c0000 ;  /* 0x437c0000ff107424 */ /* 0x000fc600078e00ff */
[----:B------:R-:W-:-:S04]  /*1930*/  FFMA R22, R23, R22, R30 ;  /* 0x0000001617167223 */ /* 0x000fc8000000001e */
[----:B------:R-:W-:-:S04]  /*1940*/  FFMA.SAT R9, R22, -R9, 0.5 ;  /* 0x3f00000016097423 */ /* 0x000fc80000002809 */
[----:B------:R-:W-:-:S04]  /*1950*/  FFMA.RM R9, R9, R16, 12582913 ;  /* 0x4b40000109097423 */ /* 0x000fc80000004010 */
[----:B------:R-:W-:-:S04]  /*1960*/  FADD R17, R9, -12583039 ;  /* 0xcb40007f09117421 */ /* 0x000fc80000000000 */
[----:B------:R-:W-:-:S04]  /*1970*/  FFMA R17, R22, -1.4426950216293334961, -R17 ;  /* 0xbfb8aa3b16117823 */ /* 0x000fc80000000811 */
[----:B------:R-:W-:-:S04]  /*1980*/  FFMA R17, R22, -1.925963033500011079e-08, R17 ;  /* 0xb2a5706016117823 */ /* 0x000fc80000000011 */
[----:B------:R-:W0:Y:S01]  /*1990*/  MUFU.EX2 R16, R17 ;  /* 0x0000001100107308 */ /* 0x000e220000000800 */
[----:B------:R-:W-:-:S05]  /*19a0*/  SHF.L.U32 R9, R9, 0x17, RZ ;  /* 0x0000001709097819 */ /* 0x000fca00000006ff */
        /* <DEDUP_REMOVED lines=9> */
.L_x_64:
[----:B------:R-:W0:Y:S02]  /*1a40*/  MUFU.RCP R9, R20 ;  /* 0x0000001400097308 */ /* 0x000e240000001000 */
[----:B0-----:R-:W-:-:S04]  /*1a50*/  FFMA R16, R20, R9, -1 ;  /* 0xbf80000014107423 */ /* 0x001fc80000000009 */
[----:B------:R-:W-:-:S04]  /*1a60*/  FADD.FTZ R16, -R16, -RZ ;  /* 0x800000ff10107221 */ /* 0x000fc80000010100 */
[----:B------:R-:W-:-:S07]  /*1a70*/  FFMA R9, R9, R16, R9 ;  /* 0x0000001009097223 */ /* 0x000fce0000000009 */
.L_x_65:
[----:B------:R-:W-:Y:S05]  /*1a80*/  BSYNC.RECONVERGENT B0 ;  /* 0x0000000000007941 */ /* 0x000fea0003800200 */
.L_x_63:
[----:B------:R-:W-:Y:S01]  /*1a90*/  IMAD.MOV.U32 R16, RZ, RZ, R12 ;  /* 0x000000ffff107224 */ /* 0x000fe200078e000c */
[----:B------:R-:W-:Y:S02]  /*1aa0*/  MOV R17, R21 ;  /* 0x0000001500117202 */ /* 0x000fe40000000f00 */
[----:B------:R-:W-:Y:S02]  /*1ab0*/  IADD3 R14, P1, PT, R14, 0x44, RZ ;  /* 0x000000440e0e7810 */ /* 0x000fe40007f3e0ff */
[----:B------:R-:W-:Y:S01]  /*1ac0*/  IADD3 R12, P0, PT, R12, 0x4, RZ ;  /* 0x000000040c0c7810 */ /* 0x000fe20007f1e0ff */
[----:B------:R0:W-:Y:S02]  /*1ad0*/  STG.E desc[UR8][R16.64], R9 ;  /* 0x0000000910007986 */ /* 0x0001e4000c101908 */
[----:B------:R-:W-:Y:S02]  /*1ae0*/  IMAD.X R15, RZ, RZ, R15, P1 ;  /* 0x000000ffff0f7224 */ /* 0x000fe400008e060f */
[----:B------:R-:W-:Y:S01]  /*1af0*/  IMAD.X R21, RZ, RZ, R21, P0 ;  /* 0x000000ffff157224 */ /* 0x000fe200000e0615 */
[----:B------:R-:W-:Y:S07]  /*1b00*/  BRA.U UP0, `(.L_x_66) ;  /* 0xfffffff900b47547 */ /* 0x000fee000b83ffff */
[----:B------:R-:W1:Y:S02]  /*1b10*/  LDCU.64 UR4, c[0x0][0x3a0] ;  /* 0x00007400ff0477ac */ /* 0x000e640008000a00 */
[----:B-1----:R-:W-:-:S04]  /*1b20*/  LEA R12, P0, R13, UR4, 0x2 ;  /* 0x000000040d0c7c11 */ /* 0x002fc8000f8010ff */
[----:B------:R-:W-:-:S05]  /*1b30*/  LEA.HI.X R13, R13, UR5, RZ, 0x2, P0 ;  /* 0x000000050d0d7c11 */ /* 0x000fca00080f14ff */
[----:B------:R1:W-:Y:S04]  /*1b40*/  STG.E desc[UR8][R12.64], RZ ;  /* 0x000000ff0c007986 */ /* 0x0003e8000c101908 */
[----:B0-----:R-:W2:Y:S01]  /*1b50*/  LDG.E R9, desc[UR8][R10.64] ;  /* 0x000000080a097981 */ /* 0x001ea2000c1e1900 */
[----:B------:R-:W-:Y:S01]  /*1b60*/  BSSY.RECONVERGENT B0, `(.L_x_67) ;  /* 0x0000007000007945 */ /* 0x000fe20003800200 */
[----:B------:R-:W-:Y:S01]  /*1b70*/  MOV R30, 0x1bd0 ;  /* 0x00001bd0001e7802 */ /* 0x000fe20000000f00 */
[----:B--2---:R-:W-:-:S04]  /*1b80*/  FADD R32, -R9, R32 ;  /* 0x0000002009207221 */ /* 0x004fc80000000100 */
[----:B------:R-:W0:Y:S02]  /*1b90*/  F2F.F64.F32 R34, R32 ;  /* 0x0000002000227310 */ /* 0x000e240000201800 */
[----:B0-----:R-:W-:-:S10]  /*1ba0*/  DADD R14, -RZ, |R34| ;  /* 0x00000000ff0e7229 */ /* 0x001fd40000000522 */
[----:B-1----:R-:W-:-:S07]  /*1bb0*/  IMAD.MOV.U32 R9, RZ, RZ, R15 ;  /* 0x000000ffff097224 */ /* 0x002fce00078e000f */
[----:B------:R-:W-:Y:S05]  /*1bc0*/  CALL.REL.NOINC `($img_result$__internal_accurate_pow) ;  /* 0x0000001c007c7944 */ /* 0x000fea0003c00000 */
[----:B------:R-:W-:Y:S05]  /*1bd0*/  BSYNC.RECONVERGENT B0 ;  /* 0x0000000000007941 */ /* 0x000fea0003800200 */
.L_x_67:
[----:B------:R-:W-:Y:S01]  /*1be0*/  DADD R16, R34, 2 ;  /* 0x4000000022107429 */ /* 0x000fe20000000000 */
[----:B------:R-:W-:Y:S01]  /*1bf0*/  FSETP.NEU.AND P0, PT, R32, RZ, PT ;  /* 0x000000ff2000720b */ /* 0x000fe20003f0d000 */
[----:B------:R-:W-:Y:S03]  /*1c00*/  BSSY.RECONVERGENT B0, `(.L_x_68) ;  /* 0x000000c000007945 */ /* 0x000fe60003800200 */
[----:B------:R-:W-:Y:S02]  /*1c10*/  FSEL R14, R14, RZ, P0 ;  /* 0x000000ff0e0e7208 */ /* 0x000fe40000000000 */
[----:B------:R-:W-:-:S03]  /*1c20*/  FSEL R15, R9, RZ, P0 ;  /* 0x000000ff090f7208 */ /* 0x000fc60000000000 */
[----:B------:R-:W-:-:S04]  /*1c30*/  LOP3.LUT R16, R17, 0x7ff00000, RZ, 0xc0, !PT ;  /* 0x7ff0000011107812 */ /* 0x000fc800078ec0ff */
[----:B------:R-:W-:-:S13]  /*1c40*/  ISETP.NE.AND P1, PT, R16, 0x7ff00000, PT ;  /* 0x7ff000001000780c */ /* 0x000fda0003f25270 */
[----:B------:R-:W-:Y:S05]  /*1c50*/  @P1 BRA `(.L_x_69) ;  /* 0x0000000000181947 */ /* 0x000fea0003800000 */
[----:B------:R-:W-:-:S13]  /*1c60*/  FSETP.NAN.AND P0, PT, R32, R32, PT ;  /* 0x000000202000720b */ /* 0x000fda0003f08000 */
[----:B------:R-:W-:Y:S01]  /*1c70*/  @P0 DADD R14, R34, 2 ;  /* 0x40000000220e0429 */ /* 0x000fe20000000000 */
[----:B------:R-:W-:Y:S10]  /*1c80*/  @P0 BRA `(.L_x_69) ;  /* 0x00000000000c0947 */ /* 0x000ff40003800000 */
[----:B------:R-:W-:-:S14]  /*1c90*/  DSETP.NEU.AND P0, PT, |R34|, +INF , PT ;  /* 0x7ff000002200742a */ /* 0x000fdc0003f0d200 */
[----:B------:R-:W-:Y:S01]  /*1ca0*/  @!P0 MOV R14, 0x0 ;  /* 0x00000000000e8802 */ /* 0x000fe20000000f00 */
[----:B------:R-:W-:-:S07]  /*1cb0*/  @!P0 IMAD.MOV.U32 R15, RZ, RZ, 0x7ff00000 ;  /* 0x7ff00000ff0f8424 */ /* 0x000fce00078e00ff */
.L_x_69:
[----:B------:R-:W-:Y:S05]  /*1cc0*/  BSYNC.RECONVERGENT B0 ;  /* 0x0000000000007941 */ /* 0x000fea0003800200 */
.L_x_68:
[----:B------:R-:W-:Y:S01]  /*1cd0*/  DADD R16, RZ, R14 ;  /* 0x00000000ff107229 */ /* 0x000fe2000000000e */
[----:B------:R-:W-:-:S09]  /*1ce0*/  FSETP.NEU.AND P0, PT, R32, 1, PT ;  /* 0x3f8000002000780b */ /* 0x000fd20003f0d000 */
[----:B------:R-:W0:Y:S02]  /*1cf0*/  F2F.F32.F64 R16, R16 ;  /* 0x0000001000107310 */ /* 0x000e240000301000 */
[----:B0-----:R-:W-:-:S05]  /*1d00*/  FSEL R33, R16, 1, P0 ;  /* 0x3f80000010217808 */ /* 0x001fca0000000000 */
[----:B------:R0:W-:Y:S04]  /*1d10*/  STG.E desc[UR8][R12.64], R33 ;  /* 0x000000210c007986 */ /* 0x0001e8000c101908 */
[----:B------:R-:W2:Y:S01]  /*1d20*/  LDG.E R14, desc[UR8][R10.64+0x4] ;  /* 0x000004080a0e7981 */ /* 0x000ea2000c1e1900 */
[----:B------:R-:W-:Y:S01]  /*1d30*/  BSSY.RECONVERGENT B0, `(.L_x_70) ;  /* 0x0000007000007945 */ /* 0x000fe20003800200 */
[----:B------:R-:W-:Y:S01]  /*1d40*/  MOV R30, 0x1da0 ;  /* 0x00001da0001e7802 */ /* 0x000fe20000000f00 */
[----:B--2---:R-:W-:-:S04]  /*1d50*/  FADD R31, -R14, R31 ;  /* 0x0000001f0e1f7221 */ /* 0x004fc80000000100 */
[----:B------:R-:W1:Y:S02]  /*1d60*/  F2F.F64.F32 R34, R31 ;  /* 0x0000001f00227310 */ /* 0x000e640000201800 */
[----:B-1----:R-:W-:-:S10]  /*1d70*/  DADD R14, -RZ, |R34| ;  /* 0x00000000ff0e7229 */ /* 0x002fd40000000522 */
[----:B0-----:R-:W-:-:S07]  /*1d80*/  IMAD.MOV.U32 R9, RZ, RZ, R15 ;  /* 0x000000ffff097224 */ /* 0x001fce00078e000f */
[----:B------:R-:W-:Y:S05]  /*1d90*/  CALL.REL.NOINC `($img_result$__internal_accurate_pow) ;  /* 0x0000001c00087944 */ /* 0x000fea0003c00000 */
[----:B------:R-:W-:Y:S05]  /*1da0*/  BSYNC.RECONVERGENT B0 ;  /* 0x0000000000007941 */ /* 0x000fea0003800200 */
.L_x_70:
        /* <DEDUP_REMOVED lines=9> */
[----:B------:R-:W-:Y:S05]  /*1e40*/  @P0 BRA `(.L_x_73) ;  /* 0x0000000000140947 */ /* 0x000fea0003800000 */
[----:B------:R-:W-:-:S14]  /*1e50*/  DSETP.NEU.AND P0, PT, |R34|, +INF , PT ;  /* 0x7ff000002200742a */ /* 0x000fdc0003f0d200 */
[----:B------:R-:W-:Y:S05]  /*1e60*/  @P0 BRA `(.L_x_72) ;  /* 0x0000000000100947 */ /* 0x000fea0003800000 */
[----:B------:R-:W-:Y:S01]  /*1e70*/  IMAD.MOV.U32 R14, RZ, RZ, 0x0 ;  /* 0x00000000ff0e7424 */ /* 0x000fe200078e00ff */
[----:B------:R-:W-:Y:S01]  /*1e80*/  MOV R15, 0x7ff00000 ;  /* 0x7ff00000000f7802 */ /* 0x000fe20000000f00 */
[----:B------:R-:W-:Y:S06]  /*1e90*/  BRA `(.L_x_72) ;  /* 0x0000000000047947 */ /* 0x000fec0003800000 */
.L_x_73:
[----:B------:R-:W-:-:S11]  /*1ea0*/  DADD R14, R34, 2 ;  /* 0x40000000220e7429 */ /* 0x000fd60000000000 */
.L_x_72:
[----:B------:R-:W-:Y:S05]  /*1eb0*/  BSYNC.RECONVERGENT B0 ;  /* 0x0000000000007941 */ /* 0x000fea0003800200 */
.L_x_71:
[----:B------:R-:W0:Y:S01]  /*1ec0*/  F2F.F64.F32 R16, R33 ;  /* 0x0000002100107310 */ /* 0x000e220000201800 */
[----:B------:R-:W-:-:S04]  /*1ed0*/  FSETP.NEU.AND P0, PT, R31, 1, PT ;  /* 0x3f8000001f00780b */ /* 0x000fc80003f0d000 */
[----:B------:R-:W-:Y:S02]  /*1ee0*/  FSEL R14, R14, RZ, P0 ;  /* 0x000000ff0e0e7208 */ /* 0x000fe40000000000 */
[----:B------:R-:W-:-:S06]  /*1ef0*/  FSEL R15, R15, 1.875, P0 ;  /* 0x3ff000000f0f7808 */ /* 0x000fcc0000000000 */
[----:B0-----:R-:W-:-:S06]  /*1f00*/  DADD R16, R16, R14 ;  /* 0x0000000010107229 */ /* 0x001fcc000000000e */
[----:B------:R-:W0:Y:S02]  /*1f10*/  F2F.F32.F64 R31, R16 ;  /* 0x00000010001f7310 */ /* 0x000e240000301000 */
[----:B0-----:R0:W-:Y:S04]  /*1f20*/  STG.E desc[UR8][R12.64], R31 ;  /* 0x0000001f0c007986 */ /* 0x0011e8000c101908 */
        /* <DEDUP_REMOVED lines=9> */
.L_x_74:
        /* <DEDUP_REMOVED lines=12> */
[----:B------:R-:W-:Y:S02]  /*2080*/  IMAD.MOV.U32 R14, RZ, RZ, 0x0 ;  /* 0x00000000ff0e7424 */ /* 0x000fe400078e00ff */
[----:B------:R-:W-:Y:S01]  /*2090*/  IMAD.MOV.U32 R15, RZ, RZ, 0x7ff00000 ;  /* 0x7ff00000ff0f7424 */ /* 0x000fe200078e00ff */
[----:B------:R-:W-:Y:S06]  /*20a0*/  BRA `(.L_x_76) ;  /* 0x0000000000047947 */ /* 0x000fec0003800000 */
.L_x_77:
[----:B------:R-:W-:-:S11]  /*20b0*/  DADD R14, R34, 2 ;  /* 0x40000000220e7429 */ /* 0x000fd60000000000 */
.L_x_76:
[----:B------:R-:W-:Y:S05]  /*20c0*/  BSYNC.RECONVERGENT B0 ;  /* 0x0000000000007941 */ /* 0x000fea0003800200 */
.L_x_75:
        /* <DEDUP_REMOVED lines=13> */
[----:B0-----:R-:W-:-:S07]  /*21a0*/  MOV R14, R8 ;  /* 0x00000008000e7202 */ /* 0x001fce0000000f00 */
[----:B------:R-:W-:Y:S05]  /*21b0*/  CALL.REL.NOINC `($img_result$__internal_accurate_pow) ;  /* 0x0000001800007944 */ /* 0x000fea0003c00000 */
[----:B------:R-:W-:Y:S05]  /*21c0*/  BSYNC.RECONVERGENT B0 ;  /* 0x0000000000007941 */ /* 0x000fea0003800200 */
.L_x_78:
        /* <DEDUP_REMOVED lines=15> */
.L_x_81:
[----:B------:R-:W-:-:S11]  /*22c0*/  DADD R14, R34, 2 ;  /* 0x40000000220e7429 */ /* 0x000fd60000000000 */
.L_x_80:
[----:B------:R-:W-:Y:S05]  /*22d0*/  BSYNC.RECONVERGENT B0 ;  /* 0x0000000000007941 */ /* 0x000fea0003800200 */
.L_x_79:
        /* <DEDUP_REMOVED lines=16> */
.L_x_82:
        /* <DEDUP_REMOVED lines=12> */
[----:B------:R-:W-:Y:S01]  /*24a0*/  MOV R14, 0x0 ;  /* 0x00000000000e7802 */ /* 0x000fe20000000f00 */
[----:B------:R-:W-:Y:S01]  /*24b0*/  IMAD.MOV.U32 R15, RZ, RZ, 0x7ff00000 ;  /* 0x7ff00000ff0f7424 */ /* 0x000fe200078e00ff */
[----:B------:R-:W-:Y:S06]  /*24c0*/  BRA `(.L_x_84) ;  /* 0x0000000000047947 */ /* 0x000fec0003800000 */
.L_x_85:
[----:B------:R-:W-:-:S11]  /*24d0*/  DADD R14, R34, 2 ;  /* 0x40000000220e7429 */ /* 0x000fd60000000000 */
.L_x_84:
[----:B------:R-:W-:Y:S05]  /*24e0*/  BSYNC.RECONVERGENT B0 ;  /* 0x0000000000007941 */ /* 0x000fea0003800200 */
.L_x_83:
        /* <DEDUP_REMOVED lines=16> */
.L_x_86:
        /* <DEDUP_REMOVED lines=15> */
.L_x_89:
[----:B------:R-:W-:-:S11]  /*26e0*/  DADD R14, R32, 2 ;  /* 0x40000000200e7429 */ /* 0x000fd60000000000 */
.L_x_88:
[----:B------:R-:W-:Y:S05]  /*26f0*/  BSYNC.RECONVERGENT B0 ;  /* 0x0000000000007941 */ /* 0x000fea0003800200 */
.L_x_87:
        /* <DEDUP_REMOVED lines=16> */
.L_x_90:
        /* <DEDUP_REMOVED lines=15> */
.L_x_93:
[----:B------:R-:W-:-:S11]  /*28f0*/  DADD R14, R6, 2 ;  /* 0x40000000060e7429 */ /* 0x000fd60000000000 */
.L_x_92:
[----:B------:R-:W-:Y:S05]  /*2900*/  BSYNC.RECONVERGENT B0 ;  /* 0x0000000000007941 */ /* 0x000fea0003800200 */
.L_x_91:
[----:B------:R-:W0:Y:S01]  /*2910*/  F2F.F64.F32 R6, R5 ;  /* 0x0000000500067310 */ /* 0x000e220000201800 */
[----:B------:R-:W-:-:S04]  /*2920*/  FSETP.NEU.AND P0, PT, R4, 1, PT ;  /* 0x3f8000000400780b */ /* 0x000fc80003f0d000 */
[----:B------:R-:W-:Y:S02]  /*2930*/  FSEL R8, R14, RZ, P0 ;  /* 0x000000ff0e087208 */ /* 0x000fe40000000000 */
[----:B------:R-:W-:-:S06]  /*2940*/  FSEL R9, R15, 1.875, P0 ;  /* 0x3ff000000f097808 */ /* 0x000fcc0000000000 */
[----:B0-----:R-:W-:-:S10]  /*2950*/  DADD R6, R6, R8 ;  /* 0x0000000006067229 */ /* 0x001fd40000000008 */
        /* <DEDUP_REMOVED lines=11> */
.L_x_94:
        /* <DEDUP_REMOVED lines=15> */
.L_x_97:
[----:B------:R-:W-:-:S11]  /*2b00*/  DADD R14, R32, 2 ;  /* 0x40000000200e7429 */ /* 0x000fd60000000000 */
.L_x_96:
[----:B------:R-:W-:Y:S05]  /*2b10*/  BSYNC.RECONVERGENT B0 ;  /* 0x0000000000007941 */ /* 0x000fea0003800200 */
.L_x_95:
        /* <DEDUP_REMOVED lines=16> */
.L_x_98:
        /* <DEDUP_REMOVED lines=15> */
.L_x_101:
[----:B------:R-:W-:-:S11]  /*2d10*/  DADD R14, R4, 2 ;  /* 0x40000000040e7429 */ /* 0x000fd60000000000 */
.L_x_100:
[----:B------:R-:W-:Y:S05]  /*2d20*/  BSYNC.RECONVERGENT B0 ;  /* 0x0000000000007941 */ /* 0x000fea0003800200 */
.L_x_99:
        /* <DEDUP_REMOVED lines=16> */
.L_x_102:
        /* <DEDUP_REMOVED lines=15> */
.L_x_105:
[----:B------:R-:W-:-:S11]  /*2f20*/  DADD R14, R6, 2 ;  /* 0x40000000060e7429 */ /* 0x000fd60000000000 */
.L_x_104:
[----:B------:R-:W-:Y:S05]  /*2f30*/  BSYNC.RECONVERGENT B0 ;  /* 0x0000000000007941 */ /* 0x000fea0003800200 */
.L_x_103:
[----:B------:R-:W0:Y:S01]  /*2f40*/  F2F.F64.F32 R2, R5 ;  /* 0x0000000500027310 */ /* 0x000e220000201800 */
[----:B------:R-:W-:-:S04]  /*2f50*/  FSETP.NEU.AND P0, PT, R0, 1, PT ;  /* 0x3f8000000000780b */ /* 0x000fc80003f0d000 */
[----:B------:R-:W-:Y:S02]  /*2f60*/  FSEL R6, R14, RZ, P0 ;  /* 0x000000ff0e067208 */ /* 0x000fe40000000000 */
[----:B------:R-:W-:-:S06]  /*2f70*/  FSEL R7, R15, 1.875, P0 ;  /* 0x3ff000000f077808 */ /* 0x000fcc0000000000 */
[----:B0-----:R-:W-:-:S10]  /*2f80*/  DADD R2, R2, R6 ;  /* 0x0000000002027229 */ /* 0x001fd40000000006 */
[----:B------:R-:W0:Y:S02]  /*2f90*/  F2F.F32.F64 R3, R2 ;  /* 0x0000000200037310 */ /* 0x000e240000301000 */
[----:B0-----:R-:W-:Y:S01]  /*2fa0*/  STG.E desc[UR8][R12.64], R3 ;  /* 0x000000030c007986 */ /* 0x001fe2000c101908 */
[----:B------:R-:W-:Y:S05]  /*2fb0*/  EXIT ;  /* 0x000000000000794d */ /* 0x000fea0003800000 */
        .weak           $__internal_2_$__cuda_sm20_rcp_rn_f32_slowpath
        .type           $__internal_2_$__cuda_sm20_rcp_rn_f32_slowpath,@function
        .size           $__internal_2_$__cuda_sm20_rcp_rn_f32_slowpath,($__internal_3_$__cuda_sm3x_div_rn_noftz_f32_slowpath - $__internal_2_$__cuda_sm20_rcp_rn_f32_slowpath)
$__internal_2_$__cuda_sm20_rcp_rn_f32_slowpath:
[----:B------:R-:W-:Y:S01]  /*2fc0*/  IMAD.SHL.U32 R16, R9, 0x2, RZ ;  /* 0x0000000209107824 */ /* 0x000fe200078e00ff */
[----:B------:R-:W-:Y:S04]  /*2fd0*/  BSSY.RECONVERGENT B1, `(.L_x_106) ;  /* 0x0000030000017945 */ /* 0x000fe80003800200 */
[----:B------:R-:W-:-:S04]  /*2fe0*/  SHF.R.U32.HI R16, RZ, 0x18, R16 ;  /* 0x00000018ff107819 */ /* 0x000fc80000011610 */
[----:B------:R-:W-:-:S13]  /*2ff0*/  ISETP.NE.U32.AND P0, PT, R16, RZ, PT ;  /* 0x000000ff1000720c */ /* 0x000fda0003f05070 */
[----:B------:R-:W-:Y:S05]  /*3000*/  @P0 BRA `(.L_x_107) ;  /* 0x0000000000280947 */ /* 0x000fea0003800000 */
[----:B------:R-:W-:-:S05]  /*3010*/  IMAD.SHL.U32 R16, R9, 0x2, RZ ;  /* 0x0000000209107824 */ /* 0x000fca00078e00ff */
[----:B------:R-:W-:-:S13]  /*3020*/  ISETP.NE.AND P0, PT, R16, RZ, PT ;  /* 0x000000ff1000720c */ /* 0x000fda0003f05270 */
[----:B------:R-:W-:Y:S01]  /*3030*/  @P0 FFMA R25, R9, 1.84467440737095516160e+19, RZ ;  /* 0x5f80000009190823 */ /* 0x000fe200000000ff */
[----:B------:R-:W-:Y:S08]  /*3040*/  @!P0 MUFU.RCP R17, R9 ;  /* 0x0000000900118308 */ /* 0x000ff00000001000 */
[----:B------:R-:W0:Y:S02]  /*3050*/  @P0 MUFU.RCP R16, R25 ;  /* 0x0000001900100308 */ /* 0x000e240000001000 */
[----:B0-----:R-:W-:-:S04]  /*3060*/  @P0 FFMA R26, R25, R16, -1 ;  /* 0xbf800000191a0423 */ /* 0x001fc80000000010 */
[----:B------:R-:W-:-:S04]  /*3070*/  @P0 FADD.FTZ R27, -R26, -RZ ;  /* 0x800000ff1a1b0221 */ /* 0x000fc80000010100 */
[----:B------:R-:W-:-:S04]  /*3080*/  @P0 FFMA R16, R16, R27, R16 ;  /* 0x0000001b10100223 */ /* 0x000fc80000000010 */
[----:B------:R-:W-:Y:S01]  /*3090*/  @P0 FFMA R17, R16, 1.84467440737095516160e+19, RZ ;  /* 0x5f80000010110823 */ /* 0x000fe200000000ff */
[----:B------:R-:W-:Y:S06]  /*30a0*/  BRA `(.L_x_108) ;  /* 0x0000000000887947 */ /* 0x000fec0003800000 */
.L_x_107:
[----:B------:R-:W-:-:S05]  /*30b0*/  VIADD R17, R16, 0xffffff03 ;  /* 0xffffff0310117836 */ /* 0x000fca0000000000 */
[----:B------:R-:W-:-:S13]  /*30c0*/  ISETP.GT.U32.AND P0, PT, R17, 0x1, PT ;  /* 0x000000011100780c */ /* 0x000fda0003f04070 */
[----:B------:R-:W-:Y:S05]  /*30d0*/  @P0 BRA `(.L_x_109) ;  /* 0x0000000000780947 */ /* 0x000fea0003800000 */
[----:B------:R-:W-:Y:S01]  /*30e0*/  LOP3.LUT R25, R9, 0x7fffff, RZ, 0xc0, !PT ;  /* 0x007fffff09197812 */ /* 0x000fe200078ec0ff */
[----:B------:R-:W-:Y:S01]  /*30f0*/  VIADD R16, R16, 0xffffff04 ;  /* 0xffffff0410107836 */ /* 0x000fe20000000000 */
[----:B------:R-:W-:Y:S02]  /*3100*/  MOV R26, 0x3 ;  /* 0x00000003001a7802 */ /* 0x000fe40000000f00 */
[----:B------:R-:W-:Y:S02]  /*3110*/  LOP3.LUT R29, R25, 0x3f800000, RZ, 0xfc, !PT ;  /* 0x3f800000191d7812 */ /* 0x000fe400078efcff */
[----:B------:R-:W-:Y:S02]  /*3120*/  SHF.L.U32 R26, R26, R17, RZ ;  /* 0x000000111a1a7219 */ /* 0x000fe400000006ff */
[----:B------:R-:W0:Y:S02]  /*3130*/  MUFU.RCP R28, R29 ;  /* 0x0000001d001c7308 */ /* 0x000e240000001000 */
[----:B0-----:R-:W-:-:S04]  /*3140*/  FFMA R27, R29, R28, -1 ;  /* 0xbf8000001d1b7423 */ /* 0x001fc8000000001c */
[----:B------:R-:W-:-:S04]  /*3150*/  FADD.FTZ R27, -R27, -RZ ;  /* 0x800000ff1b1b7221 */ /* 0x000fc80000010100 */
[CCC-:B------:R-:W-:Y:S01]  /*3160*/  FFMA.RM R25, R28.reuse, R27.reuse, R28.reuse ;  /* 0x0000001b1c197223 */ /* 0x1c0fe2000000401c */
[----:B------:R-:W-:-:S04]  /*3170*/  FFMA.RP R28, R28, R27, R28 ;  /* 0x0000001b1c1c7223 */ /* 0x000fc8000000801c */
[C---:B------:R-:W-:Y:S02]  /*3180*/  LOP3.LUT R27, R25.reuse, 0x7fffff, RZ, 0xc0, !PT ;  /* 0x007fffff191b7812 */ /* 0x040fe400078ec0ff */
[----:B------:R-:W-:Y:S02]  /*3190*/  FSETP.NEU.FTZ.AND P0, PT, R25, R28, PT ;  /* 0x0000001c1900720b */ /* 0x000fe40003f1d000 */
[----:B------:R-:W-:Y:S02]  /*31a0*/  LOP3.LUT R27, R27, 0x800000, RZ, 0xfc, !PT ;  /* 0x008000001b1b7812 */ /* 0x000fe400078efcff */
[----:B------:R-:W-:Y:S02]  /*31b0*/  SEL R25, RZ, 0xffffffff, !P0 ;  /* 0xffffffffff197807 */ /* 0x000fe40004000000 */
[----:B------:R-:W-:Y:S02]  /*31c0*/  LOP3.LUT R26, R26, R27, RZ, 0xc0, !PT ;  /* 0x0000001b1a1a7212 */ /* 0x000fe400078ec0ff */
[----:B------:R-:W-:Y:S01]  /*31d0*/  SHF.R.U32.HI R16, RZ, R16, R27 ;  /* 0x00000010ff107219 */ /* 0x000fe2000001161b */
[----:B------:R-:W-:Y:S01]  /*31e0*/  IMAD.MOV R28, RZ, RZ, -R25 ;  /* 0x000000ffff1c7224 */ /* 0x000fe200078e0a19 */
[----:B------:R-:W-:-:S04]  /*31f0*/  SHF.R.U32.HI R26, RZ, R17, R26 ;  /* 0x00000011ff1a7219 */ /* 0x000fc8000001161a */
[----:B------:R-:W-:Y:S02]  /*3200*/  LOP3.LUT P1, RZ, R28, R17, R27, 0xf8, !PT ;  /* 0x000000111cff7212 */ /* 0x000fe4000782f81b */
[C---:B------:R-:W-:Y:S02]  /*3210*/  LOP3.LUT P0, RZ, R26.reuse, 0x1, RZ, 0xc0, !PT ;  /* 0x000000011aff7812 */ /* 0x040fe4000780c0ff */
[----:B------:R-:W-:-:S04]  /*3220*/  LOP3.LUT P2, RZ, R26, 0x2, RZ, 0xc0, !PT ;  /* 0x000000021aff7812 */ /* 0x000fc8000784c0ff */
[----:B------:R-:W-:Y:S02]  /*3230*/  PLOP3.LUT P0, PT, P0, P1, P2, 0xe0, 0x0 ;  /* 0x000000000000781c */ /* 0x000fe40000703c20 */
[----:B------:R-:W-:Y:S02]  /*3240*/  LOP3.LUT P1, RZ, R9, 0x7fffff, RZ, 0xc0, !PT ;  /* 0x007fffff09ff7812 */ /* 0x000fe4000782c0ff */
[----:B------:R-:W-:-:S05]  /*3250*/  SEL R17, RZ, 0x1, !P0 ;  /* 0x00000001ff117807 */ /* 0x000fca0004000000 */
[----:B------:R-:W-:-:S05]  /*3260*/  IMAD.MOV R17, RZ, RZ, -R17 ;  /* 0x000000ffff117224 */ /* 0x000fca00078e0a11 */
[----:B------:R-:W-:-:S13]  /*3270*/  ISETP.GE.AND P0, PT, R17, RZ, PT ;  /* 0x000000ff1100720c */ /* 0x000fda0003f06270 */
[----:B------:R-:W-:-:S05]  /*3280*/  @!P0 IADD3 R16, PT, PT, R16, 0x1, RZ ;  /* 0x0000000110108810 */ /* 0x000fca0007ffe0ff */
[----:B------:R-:W-:-:S05]  /*3290*/  @!P1 IMAD.SHL.U32 R16, R16, 0x2, RZ ;  /* 0x0000000210109824 */ /* 0x000fca00078e00ff */
[----:B------:R-:W-:Y:S01]  /*32a0*/  LOP3.LUT R17, R16, 0x80000000, R9, 0xf8, !PT ;  /* 0x8000000010117812 */ /* 0x000fe200078ef809 */
[----:B------:R-:W-:Y:S06]  /*32b0*/  BRA `(.L_x_108) ;  /* 0x0000000000047947 */ /* 0x000fec0003800000 */
.L_x_109:
[----:B------:R0:W1:Y:S02]  /*32c0*/  MUFU.RCP R17, R9 ;  /* 0x0000000900117308 */ /* 0x0000640000001000 */
.L_x_108:
[----:B------:R-:W-:Y:S05]  /*32d0*/  BSYNC.RECONVERGENT B1 ;  /* 0x0000000000017941 */ /* 0x000fea0003800200 */
.L_x_106:
[----:B01----:R-:W-:Y:S02]  /*32e0*/  IMAD.MOV.U32 R9, RZ, RZ, R17 ;  /* 0x000000ffff097224 */ /* 0x003fe400078e0011 */
[----:B------:R-:W-:Y:S02]  /*32f0*/  HFMA2 R17, -RZ, RZ, 0, 0 ;  /* 0x00000000ff117431 */ /* 0x000fe400000001ff */
[----:B------:R-:W-:-:S04]  /*3300*/  IMAD.MOV.U32 R16, RZ, RZ, R24 ;  /* 0x000000ffff107224 */ /* 0x000fc800078e0018 */
[----:B------:R-:W-:Y:S05]  /*3310*/  RET.REL.NODEC R16 `(img_result) ;  /* 0xffffffcc10387950 */ /* 0x000fea0003c3ffff */
        .weak           $__internal_3_$__cuda_sm3x_div_rn_noftz_f32_slowpath
        .type           $__internal_3_$__cuda_sm3x_div_rn_noftz_f32_slowpath,@function
        .size           $__internal_3_$__cuda_sm3x_div_rn_noftz_f32_slowpath,($img_result$__internal_accurate_pow - $__internal_3_$__cuda_sm3x_div_rn_noftz_f32_slowpath)
$__internal_3_$__cuda_sm3x_div_rn_noftz_f32_slowpath:
[----:B------:R-:W-:Y:S01]  /*3320*/  SHF.R.U32.HI R26, RZ, 0x17, R11 ;  /* 0x00000017ff1a7819 */ /* 0x000fe2000001160b */
[----:B------:R-:W-:Y:S01]  /*3330*/  BSSY.RECONVERGENT B1, `(.L_x_110) ;  /* 0x0000065000017945 */ /* 0x000fe20003800200 */
[----:B------:R-:W-:Y:S01]  /*3340*/  SHF.R.U32.HI R27, RZ, 0x17, R10 ;  /* 0x00000017ff1b7819 */ /* 0x000fe2000001160a */
[----:B------:R-:W-:Y:S01]  /*3350*/  IMAD.MOV.U32 R30, RZ, RZ, 0x437f0000 ;  /* 0x437f0000ff1e7424 */ /* 0x000fe200078e00ff */
[----:B------:R-:W-:Y:S02]  /*3360*/  LOP3.LUT R26, R26, 0xff, RZ, 0xc0, !PT ;  /* 0x000000ff1a1a7812 */ /* 0x000fe400078ec0ff */
[----:B------:R-:W-:-:S03]  /*3370*/  LOP3.LUT R27, R27, 0xff, RZ, 0xc0, !PT ;  /* 0x000000ff1b1b7812 */ /* 0x000fc600078ec0ff */
[----:B------:R-:W-:Y:S02]  /*3380*/  VIADD R28, R26, 0xffffffff ;  /* 0xffffffff1a1c7836 */ /* 0x000fe40000000000 */
[----:B------:R-:W-:-:S03]  /*3390*/  VIADD R29, R27, 0xffffffff ;  /* 0xffffffff1b1d7836 */ /* 0x000fc60000000000 */
[----:B------:R-:W-:-:S04]  /*33a0*/  ISETP.GT.U32.AND P0, PT, R28, 0xfd, PT ;  /* 0x000000fd1c00780c */ /* 0x000fc80003f04070 */
[----:B------:R-:W-:-:S13]  /*33b0*/  ISETP.GT.U32.OR P0, PT, R29, 0xfd, P0 ;  /* 0x000000fd1d00780c */ /* 0x000fda0000704470 */
[----:B------:R-:W-:Y:S01]  /*33c0*/  @!P0 MOV R33, RZ ;  /* 0x000000ff00218202 */ /* 0x000fe20000000f00 */
[----:B------:R-:W-:Y:S06]  /*33d0*/  @!P0 BRA `(.L_x_111) ;  /* 0x0000000000608947 */ /* 0x000fec0003800000 */
[----:B------:R-:W-:Y:S01]  /*33e0*/  IMAD.MOV.U32 R9, RZ, RZ, 0x437f0000 ;  /* 0x437f0000ff097424 */ /* 0x000fe200078e00ff */
[----:B------:R-:W-:-:S04]  /*33f0*/  FSETP.GTU.FTZ.AND P0, PT, |R10|, +INF , PT ;  /* 0x7f8000000a00780b */ /* 0x000fc80003f1c200 */
        /* <DEDUP_REMOVED lines=20> */
[----:B------:R-:W-:-:S03]  /*3540*/  @!P1 FFMA R30, R9, 1.84467440737095516160e+19, RZ ;  /* 0x5f800000091e9823 */ /* 0x000fc600000000ff */
[----:B------:R-:W-:-:S07]  /*3550*/  @!P1 IADD3 R33, PT, PT, R33, 0x40, RZ ;  /* 0x0000004021219810 */ /* 0x000fce0007ffe0ff */
.L_x_111:
[----:B------:R-:W-:Y:S01]  /*3560*/  LEA R37, R26, 0xc0800000, 0x17 ;  /* 0xc08000001a257811 */ /* 0x000fe200078eb8ff */
[----:B------:R-:W-:Y:S01]  /*3570*/  VIADD R29, R27, 0xffffff81 ;  /* 0xffffff811b1d7836 */ /* 0x000fe20000000000 */
[----:B------:R-:W-:Y:S03]  /*3580*/  BSSY.RECONVERGENT B2, `(.L_x_116) ;  /* 0x0000035000027945 */ /* 0x000fe60003800200 */
[----:B------:R-:W-:Y:S02]  /*3590*/  IMAD.IADD R37, R30, 0x1, -R37 ;  /* 0x000000011e257824 */ /* 0x000fe400078e0a25 */
[----:B------:R-:W-:Y:S02]  /*35a0*/  IMAD R30, R29, -0x800000, R10 ;  /* 0xff8000001d1e7824 */ /* 0x000fe400078e020a */
[----:B------:R-:W0:Y:S01]  /*35b0*/  MUFU.RCP R28, R37 ;  /* 0x00000025001c7308 */ /* 0x000e220000001000 */
[----:B------:R-:W-:-:S04]  /*35c0*/  FADD.FTZ R9, -R37, -RZ ;  /* 0x800000ff25097221 */ /* 0x000fc80000010100 */
[----:B0-----:R-:W-:-:S04]  /*35d0*/  FFMA R27, R28, R9, 1 ;  /* 0x3f8000001c1b7423 */ /* 0x001fc80000000009 */
[----:B------:R-:W-:-:S04]  /*35e0*/  FFMA R27, R28, R27, R28 ;  /* 0x0000001b1c1b7223 */ /* 0x000fc8000000001c */
[----:B------:R-:W-:-:S04]  /*35f0*/  FFMA R28, R30, R27, RZ ;  /* 0x0000001b1e1c7223 */ /* 0x000fc800000000ff */
[----:B------:R-:W-:-:S04]  /*3600*/  FFMA R10, R9, R28, R30 ;  /* 0x0000001c090a7223 */ /* 0x000fc8000000001e */
[----:B------:R-:W-:-:S04]  /*3610*/  FFMA R10, R27, R10, R28 ;  /* 0x0000000a1b0a7223 */ /* 0x000fc8000000001c */
[----:B------:R-:W-:Y:S01]  /*3620*/  FFMA R9, R9, R10, R30 ;  /* 0x0000000a09097223 */ /* 0x000fe2000000001e */
[----:B------:R-:W-:-:S03]  /*3630*/  IADD3 R30, PT, PT, R29, 0x7f, -R26 ;  /* 0x0000007f1d1e7810 */ /* 0x000fc60007ffe81a */
[----:B------:R-:W-:Y:S02]  /*3640*/  FFMA R28, R27, R9, R10 ;  /* 0x000000091b1c7223 */ /* 0x000fe4000000000a */
[----:B------:R-:W-:-:S03]  /*3650*/  IMAD.IADD R33, R30, 0x1, R33 ;  /* 0x000000011e217824 */ /* 0x000fc600078e0221 */
[----:B------:R-:W-:-:S04]  /*3660*/  SHF.R.U32.HI R26, RZ, 0x17, R28 ;  /* 0x00000017ff1a7819 */ /* 0x000fc8000001161c */
[----:B------:R-:W-:-:S04]  /*3670*/  LOP3.LUT R26, R26, 0xff, RZ, 0xc0, !PT ;  /* 0x000000ff1a1a7812 */ /* 0x000fc800078ec0ff */
[----:B------:R-:W-:-:S05]  /*3680*/  IADD3 R26, PT, PT, R26, R33, RZ ;  /* 0x000000211a1a7210 */ /* 0x000fca0007ffe0ff */
        /* <DEDUP_REMOVED lines=11> */
[CCC-:B------:R-:W-:Y:S01]  /*3740*/  FFMA.RP R30, R27.reuse, R9.reuse, R10.reuse ;  /* 0x000000091b1e7223 */ /* 0x1c0fe2000000800a */
[----:B------:R-:W-:Y:S01]  /*3750*/  FFMA.RM R27, R27, R9, R10 ;  /* 0x000000091b1b7223 */ /* 0x000fe2000000400a */
[C---:B------:R-:W-:Y:S01]  /*3760*/  VIADD R9, R26.reuse, 0x20 ;  /* 0x000000201a097836 */ /* 0x040fe20000000000 */
[C---:B------:R-:W-:Y:S02]  /*3770*/  ISETP.NE.AND P2, PT, R26.reuse, RZ, PT ;  /* 0x000000ff1a00720c */ /* 0x040fe40003f45270 */
[----:B------:R-:W-:Y:S02]  /*3780*/  LOP3.LUT R29, R29, 0x7fffff, RZ, 0xc0, !PT ;  /* 0x007fffff1d1d7812 */ /* 0x000fe400078ec0ff */
[----:B------:R-:W-:Y:S01]  /*3790*/  ISETP.NE.AND P1, PT, R26, RZ, PT ;  /* 0x000000ff1a00720c */ /* 0x000fe20003f25270 */
[----:B------:R-:W-:Y:S01]  /*37a0*/  IMAD.MOV R26, RZ, RZ, -R26 ;  /* 0x000000ffff1a7224 */ /* 0x000fe200078e0a1a */
[----:B------:R-:W-:-:S02]  /*37b0*/  LOP3.LUT R10, R29, 0x800000, RZ, 0xfc, !PT ;  /* 0x008000001d0a7812 */ /* 0x000fc400078efcff */
[----:B------:R-:W-:Y:S02]  /*37c0*/  FSETP.NEU.FTZ.AND P0, PT, R30, R27, PT ;  /* 0x0000001b1e00720b */ /* 0x000fe40003f1d000 */
[----:B------:R-:W-:Y:S02]  /*37d0*/  SHF.L.U32 R9, R10, R9, RZ ;  /* 0x000000090a097219 */ /* 0x000fe400000006ff */
[----:B------:R-:W-:Y:S02]  /*37e0*/  SEL R27, R26, RZ, P2 ;  /* 0x000000ff1a1b7207 */ /* 0x000fe40001000000 */
[----:B------:R-:W-:Y:S02]  /*37f0*/  ISETP.NE.AND P1, PT, R9, RZ, P1 ;  /* 0x000000ff0900720c */ /* 0x000fe40000f25270 */
[----:B------:R-:W-:Y:S02]  /*3800*/  SHF.R.U32.HI R26, RZ, R27, R10 ;  /* 0x0000001bff1a7219 */ /* 0x000fe4000001160a */
[----:B------:R-:W-:-:S02]  /*3810*/  PLOP3.LUT P0, PT, P0, P1, PT, 0xf8, 0x8f ;  /* 0x00000000008f781c */ /* 0x000fc40000703f70 */
[----:B------:R-:W-:Y:S02]  /*3820*/  SHF.R.U32.HI R10, RZ, 0x1, R26 ;  /* 0x00000001ff0a7819 */ /* 0x000fe4000001161a */
[----:B------:R-:W-:-:S04]  /*3830*/  SEL R9, RZ, 0x1, !P0 ;  /* 0x00000001ff097807 */ /* 0x000fc80004000000 */
[----:B------:R-:W-:-:S04]  /*3840*/  LOP3.LUT R9, R9, 0x1, R10, 0xf8, !PT ;  /* 0x0000000109097812 */ /* 0x000fc800078ef80a */
[----:B------:R-:W-:-:S04]  /*3850*/  LOP3.LUT R9, R9, R26, RZ, 0xc0, !PT ;  /* 0x0000001a09097212 */ /* 0x000fc800078ec0ff */
[----:B------:R-:W-:-:S04]  /*3860*/  IADD3 R9, PT, PT, R10, R9, RZ ;  /* 0x000000090a097210 */ /* 0x000fc80007ffe0ff */
[----:B------:R-:W-:Y:S01]  /*3870*/  LOP3.LUT R28, R9, R28, RZ, 0xfc, !PT ;  /* 0x0000001c091c7212 */ /* 0x000fe200078efcff */
[----:B------:R-:W-:Y:S06]  /*3880*/  BRA `(.L_x_119) ;  /* 0x0000000000107947 */ /* 0x000fec0003800000 */
.L_x_118:
[----:B------:R-:W-:-:S04]  /*3890*/  LOP3.LUT R28, R28, 0x80000000, RZ, 0xc0, !PT ;  /* 0x800000001c1c7812 */ /* 0x000fc800078ec0ff */
[----:B------:R-:W-:Y:S01]  /*38a0*/  LOP3.LUT R28, R28, 0x7f800000, RZ, 0xfc, !PT ;  /* 0x7f8000001c1c7812 */ /* 0x000fe200078efcff */
[----:B------:R-:W-:Y:S06]  /*38b0*/  BRA `(.L_x_119) ;  /* 0x0000000000047947 */ /* 0x000fec0003800000 */
.L_x_117:
[----:B------:R-:W-:-:S07]  /*38c0*/  IMAD R28, R33, 0x800000, R28 ;  /* 0x00800000211c7824 */ /* 0x000fce00078e021c */
.L_x_119:
[----:B------:R-:W-:Y:S05]  /*38d0*/  BSYNC.RECONVERGENT B2 ;  /* 0x0000000000027941 */ /* 0x000fea0003800200 */
.L_x_116:
[----:B------:R-:W-:Y:S01]  /*38e0*/  IMAD.MOV.U32 R9, RZ, RZ, R28 ;  /* 0x000000ffff097224 */ /* 0x000fe200078e001c */
[----:B------:R-:W-:Y:S06]  /*38f0*/  BRA `(.L_x_120) ;  /* 0x0000000000207947 */ /* 0x000fec0003800000 */
.L_x_115:
[----:B------:R-:W-:-:S04]  /*3900*/  LOP3.LUT R10, R30, 0x80000000, R10, 0x48, !PT ;  /* 0x800000001e0a7812 */ /* 0x000fc800078e480a */
[----:B------:R-:W-:Y:S01]  /*3910*/  LOP3.LUT R9, R10, 0x7f800000, RZ, 0xfc, !PT ;  /* 0x7f8000000a097812 */ /* 0x000fe200078efcff */
[----:B------:R-:W-:Y:S06]  /*3920*/  BRA `(.L_x_120) ;  /* 0x0000000000147947 */ /* 0x000fec0003800000 */
.L_x_114:
[----:B------:R-:W-:Y:S01]  /*3930*/  LOP3.LUT R9, R30, 0x80000000, R10, 0x48, !PT ;  /* 0x800000001e097812 */ /* 0x000fe200078e480a */
[----:B------:R-:W-:Y:S06]  /*3940*/  BRA `(.L_x_120) ;  /* 0x00000000000c7947 */ /* 0x000fec0003800000 */
.L_x_113:
[----:B------:R-:W0:Y:S01]  /*3950*/  MUFU.RSQ R9, -QNAN ;  /* 0xffc0000000097908 */ /* 0x000e220000001400 */
[----:B------:R-:W-:Y:S05]  /*3960*/  BRA `(.L_x_120) ;  /* 0x0000000000047947 */ /* 0x000fea0003800000 */
.L_x_112:
[----:B------:R-:W-:-:S07]  /*3970*/  FADD.FTZ R9, R10, R9 ;  /* 0x000000090a097221 */ /* 0x000fce0000010000 */
.L_x_120:
[----:B------:R-:W-:Y:S05]  /*3980*/  BSYNC.RECONVERGENT B1 ;  /* 0x0000000000017941 */ /* 0x000fea0003800200 */
.L_x_110:
[----:B------:R-:W-:Y:S02]  /*3990*/  HFMA2 R27, -RZ, RZ, 0, 0 ;  /* 0x00000000ff1b7431 */ /* 0x000fe400000001ff */
[----:B------:R-:W-:-:S04]  /*39a0*/  IMAD.MOV.U32 R26, RZ, RZ, R24 ;  /* 0x000000ffff1a7224 */ /* 0x000fc800078e0018 */
[----:B0-----:R-:W-:Y:S05]  /*39b0*/  RET.REL.NODEC R26 `(img_result) ;  /* 0xffffffc41a907950 */ /* 0x001fea0003c3ffff */
        .type           $img_result$__internal_accurate_pow,@function
        .size           $img_result$__internal_accurate_pow,(.L_x_127 - $img_result$__internal_accurate_pow)
$img_result$__internal_accurate_pow:
[----:B------:R-:W-:Y:S01]  /*39c0*/  ISETP.GT.U32.AND P0, PT, R9, 0xfffff, PT ;  /* 0x000fffff0900780c */ /* 0x000fe20003f04070 */
[--C-:B------:R-:W-:Y:S01]  /*39d0*/  IMAD.MOV.U32 R15, RZ, RZ, R9.reuse ;  /* 0x000000ffff0f7224 */ /* 0x100fe200078e0009 */
[----:B------:R-:W-:Y:S01]  /*39e0*/  UMOV UR4, 0x7d2cafe2 ;  /* 0x7d2cafe200047882 */ /* 0x000fe20000000000 */
[----:B------:R-:W-:Y:S01]  /*39f0*/  IMAD.MOV.U32 R18, RZ, RZ, 0x41ad3b5a ;  /* 0x41ad3b5aff127424 */ /* 0x000fe200078e00ff */
[----:B------:R-:W-:Y:S01]  /*3a00*/  UMOV UR5, 0x3eb0f5ff ;  /* 0x3eb0f5ff00057882 */ /* 0x000fe20000000000 */
[----:B------:R-:W-:Y:S01]  /*3a10*/  IMAD.MOV.U32 R19, RZ, RZ, 0x3ed0f5d2 ;  /* 0x3ed0f5d2ff137424 */ /* 0x000fe200078e00ff */
[----:B------:R-:W-:Y:S01]  /*3a20*/  SHF.R.U32.HI R9, RZ, 0x14, R9 ;  /* 0x00000014ff097819 */ /* 0x000fe20000011609 */
[----:B------:R-:W-:Y:S01]  /*3a30*/  UMOV UR6, 0x3b39803f ;  /* 0x3b39803f00067882 */ /* 0x000fe20000000000 */
[----:B------:R-:W-:-:S05]  /*3a40*/  UMOV UR7, 0x3c7abc9e ;  /* 0x3c7abc9e00077882 */ /* 0x000fca0000000000 */
[----:B------:R-:W-:-:S10]  /*3a50*/  @!P0 DMUL R26, R14, 1.80143985094819840000e+16 ;  /* 0x435000000e1a8828 */ /* 0x000fd40000000000 */
[----:B------:R-:W-:Y:S01]  /*3a60*/  @!P0 IMAD.MOV.U32 R15, RZ, RZ, R27 ;  /* 0x000000ffff0f8224 */ /* 0x000fe200078e001b */
[----:B------:R-:W-:Y:S01]  /*3a70*/  @!P0 LEA.HI R9, R27, 0xffffffca, RZ, 0xc ;  /* 0xffffffca1b098811 */ /* 0x000fe200078f60ff */
[----:B------:R-:W-:-:S03]  /*3a80*/  @!P0 IMAD.MOV.U32 R14, RZ, RZ, R26 ;  /* 0x000000ffff0e8224 */ /* 0x000fc600078e001a */
[----:B------:R-:W-:Y:S02]  /*3a90*/  LOP3.LUT R15, R15, 0x800fffff, RZ, 0xc0, !PT ;  /* 0x800fffff0f0f7812 */ /* 0x000fe400078ec0ff */
[----:B------:R-:W-:Y:S02]  /*3aa0*/  MOV R16, R14 ;  /* 0x0000000e00107202 */ /* 0x000fe40000000f00 */
[----:B------:R-:W-:-:S04]  /*3ab0*/  LOP3.LUT R15, R15, 0x3ff00000, RZ, 0xfc, !PT ;  /* 0x3ff000000f0f7812 */ /* 0x000fc800078efcff */
[----:B------:R-:W-:Y:S01]  /*3ac0*/  ISETP.GE.U32.AND P1, PT, R15, 0x3ff6a09f, PT ;  /* 0x3ff6a09f0f00780c */ /* 0x000fe20003f26070 */
[----:B------:R-:W-:-:S12]  /*3ad0*/  IMAD.MOV.U32 R17, RZ, RZ, R15 ;  /* 0x000000ffff117224 */ /* 0x000fd800078e000f */
[----:B------:R-:W-:-:S04]  /*3ae0*/  @P1 VIADD R14, R17, 0xfff00000 ;  /* 0xfff00000110e1836 */ /* 0x000fc80000000000 */
[----:B------:R-:W-:Y:S01]  /*3af0*/  @P1 IMAD.MOV.U32 R17, RZ, RZ, R14 ;  /* 0x000000ffff111224 */ /* 0x000fe200078e000e */
[----:B------:R-:W-:-:S05]  /*3b00*/  MOV R14, RZ ;  /* 0x000000ff000e7202 */ /* 0x000fca0000000f00 */
[C---:B------:R-:W-:Y:S02]  /*3b10*/  DADD R22, R16.reuse, 1 ;  /* 0x3ff0000010167429 */ /* 0x040fe40000000000 */
[----:B------:R-:W-:-:S04]  /*3b20*/  DADD R16, R16, -1 ;  /* 0xbff0000010107429 */ /* 0x000fc80000000000 */
[----:B------:R-:W0:Y:S02]  /*3b30*/  MUFU.RCP64H R15, R23 ;  /* 0x00000017000f7308 */ /* 0x000e240000001800 */
[----:B0-----:R-:W-:-:S08]  /*3b40*/  DFMA R20, -R22, R14, 1 ;  /* 0x3ff000001614742b */ /* 0x001fd0000000010e */
[----:B------:R-:W-:-:S08]  /*3b50*/  DFMA R20, R20, R20, R20 ;  /* 0x000000141414722b */ /* 0x000fd00000000014 */
[----:B------:R-:W-:-:S08]  /*3b60*/  DFMA R20, R14, R20, R14 ;  /* 0x000000140e14722b */ /* 0x000fd0000000000e */
[----:B------:R-:W-:-:S08]  /*3b70*/  DMUL R14, R16, R20 ;  /* 0x00000014100e7228 */ /* 0x000fd00000000000 */
[----:B------:R-:W-:-:S08]  /*3b80*/  DFMA R14, R16, R20, R14 ;  /* 0x00000014100e722b */ /* 0x000fd0000000000e */
[----:B------:R-:W-:-:S08]  /*3b90*/  DMUL R28, R14, R14 ;  /* 0x0000000e0e1c7228 */ /* 0x000fd00000000000 */
[----:B------:R-:W-:Y:S01]  /*3ba0*/  DFMA R18, R28, UR4, R18 ;  /* 0x000000041c127c2b */ /* 0x000fe20008000012 */
[----:B------:R-:W-:Y:S01]  /*3bb0*/  UMOV UR4, 0x75488a3f ;  /* 0x75488a3f00047882 */ /* 0x000fe20000000000 */
[----:B------:R-:W-:-:S06]  /*3bc0*/  UMOV UR5, 0x3ef3b20a ;  /* 0x3ef3b20a00057882 */ /* 0x000fcc0000000000 */
[----:B------:R-:W-:Y:S01]  /*3bd0*/  DFMA R24, R28, R18, UR4 ;  /* 0x000000041c187e2b */ /* 0x000fe20008000012 */
[----:B------:R-:W-:Y:S01]  /*3be0*/  UMOV UR4, 0xe4faecd5 ;  /* 0xe4faecd500047882 */ /* 0x000fe20000000000 */
[----:B------:R-:W-:Y:S01]  /*3bf0*/  UMOV UR5, 0x3f1745cd ;  /* 0x3f1745cd00057882 */ /* 0x000fe20000000000 */
[----:B------:R-:W-:-:S05]  /*3c00*/  DADD R18, R16, -R14 ;  /* 0x0000000010127229 */ /* 0x000fca000000080e */
[----:B------:R-:W-:Y:S01]  /*3c10*/  DFMA R24, R28, R24, UR4 ;  /* 0x000000041c187e2b */ /* 0x000fe20008000018 */
[----:B------:R-:W-:Y:S01]  /*3c20*/  UMOV UR4, 0x258a578b ;  /* 0x258a578b00047882 */ /* 0x000fe20000000000 */
[----:B------:R-:W-:Y:S01]  /*3c30*/  UMOV UR5, 0x3f3c71c7 ;  /* 0x3f3c71c700057882 */ /* 0x000fe20000000000 */
[----:B------:R-:W-:-:S05]  /*3c40*/  DADD R18, R18, R18 ;  /* 0x0000000012127229 */ /* 0x000fca0000000012 */
[----:B------:R-:W-:Y:S01]  /*3c50*/  DFMA R24, R28, R24, UR4 ;  /* 0x000000041c187e2b */ /* 0x000fe20008000018 */
[----:B------:R-:W-:Y:S01]  /*3c60*/  UMOV UR4, 0x9242b910 ;  /* 0x9242b91000047882 */ /* 0x000fe20000000000 */
[----:B------:R-:W-:Y:S01]  /*3c70*/  UMOV UR5, 0x3f624924 ;  /* 0x3f62492400057882 */ /* 0x000fe20000000000 */
[----:B------:R-:W-:-:S05]  /*3c80*/  DFMA R18, R16, -R14, R18 ;  /* 0x8000000e1012722b */ /* 0x000fca0000000012 */
[----:B------:R-:W-:Y:S01]  /*3c90*/  DFMA R24, R28, R24, UR4 ;  /* 0x000000041c187e2b */ /* 0x000fe20008000018 */
[----:B------:R-:W-:Y:S01]  /*3ca0*/  UMOV UR4, 0x99999dfb ;  /* 0x99999dfb00047882 */ /* 0x000fe20000000000 */
[----:B------:R-:W-:Y:S01]  /*3cb0*/  UMOV UR5, 0x3f899999 ;  /* 0x3f89999900057882 */ /* 0x000fe20000000000 */
[----:B------:R-:W-:Y:S02]  /*3cc0*/  DMUL R18, R20, R18 ;  /* 0x0000001214127228 */ /* 0x000fe40000000000 */
[----:B------:R-:W-:-:S03]  /*3cd0*/  DMUL R20, R14, R14 ;  /* 0x0000000e0e147228 */ /* 0x000fc60000000000 */
[----:B------:R-:W-:Y:S01]  /*3ce0*/  DFMA R24, R28, R24, UR4 ;  /* 0x000000041c187e2b */ /* 0x000fe20008000018 */
[----:B------:R-:W-:Y:S01]  /*3cf0*/  UMOV UR4, 0x55555555 ;  /* 0x5555555500047882 */ /* 0x000fe20000000000 */
[----:B------:R-:W-:-:S03]  /*3d00*/  UMOV UR5, 0x3fb55555 ;  /* 0x3fb5555500057882 */ /* 0x000fc60000000000 */
[----:B------:R-:W-:Y:S01]  /*3d10*/  VIADD R27, R19, 0x100000 ;  /* 0x00100000131b7836 */ /* 0x000fe20000000000 */
[----:B------:R-:W-:Y:S02]  /*3d20*/  MOV R26, R18 ;  /* 0x00000012001a7202 */ /* 0x000fe40000000f00 */
[----:B------:R-:W-:-:S08]  /*3d30*/  DFMA R16, R28, R24, UR4 ;  /* 0x000000041c107e2b */ /* 0x000fd00008000018 */
[----:B------:R-:W-:Y:S01]  /*3d40*/  DADD R22, -R16, UR4 ;  /* 0x0000000410167e29 */ /* 0x000fe20008000100 */
[----:B------:R-:W-:Y:S01]  /*3d50*/  UMOV UR4, 0xb9e7b0 ;  /* 0x00b9e7b000047882 */ /* 0x000fe20000000000 */
[----:B------:R-:W-:-:S06]  /*3d60*/  UMOV UR5, 0x3c46a4cb ;  /* 0x3c46a4cb00057882 */ /* 0x000fcc0000000000 */
[----:B------:R-:W-:Y:S02]  /*3d70*/  DFMA R22, R28, R24, R22 ;  /* 0x000000181c16722b */ /* 0x000fe40000000016 */
[C---:B------:R-:W-:Y:S02]  /*3d80*/  DFMA R24, R14.reuse, R14, -R20 ;  /* 0x0000000e0e18722b */ /* 0x040fe40000000814 */
[----:B------:R-:W-:-:S06]  /*3d90*/  DMUL R28, R14, R20 ;  /* 0x000000140e1c7228 */ /* 0x000fcc0000000000 */
[----:B------:R-:W-:Y:S02]  /*3da0*/  DFMA R24, R14, R26, R24 ;  /* 0x0000001a0e18722b */ /* 0x000fe40000000018 */
[----:B------:R-:W-:Y:S01]  /*3db0*/  DADD R26, R22, -UR4 ;  /* 0x80000004161a7e29 */ /* 0x000fe20008000000 */
[----:B------:R-:W-:Y:S01]  /*3dc0*/  UMOV UR4, 0x80000000 ;  /* 0x8000000000047882 */ /* 0x000fe20000000000 */
[----:B------:R-:W-:Y:S01]  /*3dd0*/  DFMA R22, R14, R20, -R28 ;  /* 0x000000140e16722b */ /* 0x000fe2000000081c */
[----:B------:R-:W-:-:S07]  /*3de0*/  UMOV UR5, 0x43300000 ;  /* 0x4330000000057882 */ /* 0x000fce0000000000 */
[----:B------:R-:W-:Y:S02]  /*3df0*/  DFMA R22, R18, R20, R22 ;  /* 0x000000141216722b */ /* 0x000fe40000000016 */
[----:B------:R-:W-:-:S06]  /*3e00*/  DADD R20, R16, R26 ;  /* 0x0000000010147229 */ /* 0x000fcc000000001a */
[----:B------:R-:W-:Y:S02]  /*3e10*/  DFMA R22, R14, R24, R22 ;  /* 0x000000180e16722b */ /* 0x000fe40000000016 */
[----:B------:R-:W-:Y:S02]  /*3e20*/  DADD R24, R16, -R20 ;  /* 0x0000000010187229 */ /* 0x000fe40000000814 */
[----:B------:R-:W-:-:S06]  /*3e30*/  DMUL R16, R20, R28 ;  /* 0x0000001c14107228 */ /* 0x000fcc0000000000 */
[----:B------:R-:W-:Y:S02]  /*3e40*/  DADD R26, R26, R24 ;  /* 0x000000001a1a7229 */ /* 0x000fe40000000018 */
[----:B------:R-:W-:-:S08]  /*3e50*/  DFMA R24, R20, R28, -R16 ;  /* 0x0000001c1418722b */ /* 0x000fd00000000810 */
[----:B------:R-:W-:-:S08]  /*3e60*/  DFMA R22, R20, R22, R24 ;  /* 0x000000161416722b */ /* 0x000fd00000000018 */
[----:B------:R-:W-:-:S08]  /*3e70*/  DFMA R26, R26, R28, R22 ;  /* 0x0000001c1a1a722b */ /* 0x000fd00000000016 */
[----:B------:R-:W-:-:S08]  /*3e80*/  DADD R22, R16, R26 ;  /* 0x0000000010167229 */ /* 0x000fd0000000001a */
[--C-:B------:R-:W-:Y:S02]  /*3e90*/  DADD R20, R14, R22.reuse ;  /* 0x000000000e147229 */ /* 0x100fe40000000016 */
[----:B------:R-:W-:-:S06]  /*3ea0*/  DADD R16, R16, -R22 ;  /* 0x0000000010107229 */ /* 0x000fcc0000000816 */
[----:B------:R-:W-:Y:S02]  /*3eb0*/  DADD R14, R14, -R20 ;  /* 0x000000000e0e7229 */ /* 0x000fe40000000814 */
[----:B------:R-:W-:-:S06]  /*3ec0*/  DADD R16, R26, R16 ;  /* 0x000000001a107229 */ /* 0x000fcc0000000010 */
[----:B------:R-:W-:-:S08]  /*3ed0*/  DADD R14, R22, R14 ;  /* 0x00000000160e7229 */ /* 0x000fd0000000000e */
[----:B------:R-:W-:Y:S01]  /*3ee0*/  DADD R16, R16, R14 ;  /* 0x0000000010107229 */ /* 0x000fe2000000000e */
[C---:B------:R-:W-:Y:S02]  /*3ef0*/  VIADD R14, R9.reuse, 0xfffffc01 ;  /* 0xfffffc01090e7836 */ /* 0x040fe40000000000 */
[----:B------:R-:W-:Y:S02]  /*3f00*/  @P1 VIADD R14, R9, 0xfffffc02 ;  /* 0xfffffc02090e1836 */ /* 0x000fe40000000000 */
[----:B------:R-:W-:-:S03]  /*3f10*/  IMAD.MOV.U32 R15, RZ, RZ, 0x43300000 ;  /* 0x43300000ff0f7424 */ /* 0x000fc600078e00ff */
[----:B------:R-:W-:Y:S01]  /*3f20*/  DADD R18, R18, R16 ;  /* 0x0000000012127229 */ /* 0x000fe20000000010 */
[----:B------:R-:W-:-:S06]  /*3f30*/  LOP3.LUT R14, R14, 0x80000000, RZ, 0x3c, !PT ;  /* 0x800000000e0e7812 */ /* 0x000fcc00078e3cff */
[----:B------:R-:W-:Y:S01]  /*3f40*/  DADD R16, R14, -UR4 ;  /* 0x800000040e107e29 */ /* 0x000fe20008000000 */
[----:B------:R-:W-:Y:S01]  /*3f50*/  UMOV UR4, 0xfefa39ef ;  /* 0xfefa39ef00047882 */ /* 0x000fe20000000000 */
[----:B------:R-:W-:Y:S01]  /*3f60*/  DADD R22, R20, R18 ;  /* 0x0000000014167229 */ /* 0x000fe20000000012 */
[----:B------:R-:W-:-:S07]  /*3f70*/  UMOV UR5, 0x3fe62e42 ;  /* 0x3fe62e4200057882 */ /* 0x000fce0000000000 */
[--C-:B------:R-:W-:Y:S02]  /*3f80*/  DFMA R14, R16, UR4, R22.reuse ;  /* 0x00000004100e7c2b */ /* 0x100fe40008000016 */
[----:B------:R-:W-:-:S06]  /*3f90*/  DADD R24, R20, -R22 ;  /* 0x0000000014187229 */ /* 0x000fcc0000000816 */
[----:B------:R-:W-:Y:S02]  /*3fa0*/  DFMA R20, R16, -UR4, R14 ;  /* 0x8000000410147c2b */ /* 0x000fe4000800000e */
[----:B------:R-:W-:-:S06]  /*3fb0*/  DADD R24, R18, R24 ;  /* 0x0000000012187229 */ /* 0x000fcc0000000018 */
[----:B------:R-:W-:Y:S01]  /*3fc0*/  DADD R20, -R22, R20 ;  /* 0x0000000016147229 */ /* 0x000fe20000000114 */
[----:B------:R-:W-:Y:S01]  /*3fd0*/  MOV R22, 0x652b82fe ;  /* 0x652b82fe00167802 */ /* 0x000fe20000000f00 */
[----:B------:R-:W-:-:S06]  /*3fe0*/  IMAD.MOV.U32 R23, RZ, RZ, 0x3ff71547 ;  /* 0x3ff71547ff177424 */ /* 0x000fcc00078e00ff */
[----:B------:R-:W-:-:S08]  /*3ff0*/  DADD R18, R24, -R20 ;  /* 0x0000000018127229 */ /* 0x000fd00000000814 */
[----:B------:R-:W-:-:S08]  /*4000*/  DFMA R18, R16, UR6, R18 ;  /* 0x0000000610127c2b */ /* 0x000fd00008000012 */
[----:B------:R-:W-:-:S08]  /*4010*/  DADD R16, R14, R18 ;  /* 0x000000000e107229 */ /* 0x000fd00000000012 */
[----:B------:R-:W-:Y:S02]  /*4020*/  DADD R20, R14, -R16 ;  /* 0x000000000e147229 */ /* 0x000fe40000000810 */
[----:B------:R-:W-:-:S06]  /*4030*/  DMUL R14, R16, 2 ;  /* 0x40000000100e7828 */ /* 0x000fcc0000000000 */
[----:B------:R-:W-:Y:S02]  /*4040*/  DADD R18, R18, R20 ;  /* 0x0000000012127229 */ /* 0x000fe40000000014 */
[----:B------:R-:W-:-:S08]  /*4050*/  DFMA R16, R16, 2, -R14 ;  /* 0x400000001010782b */ /* 0x000fd0000000080e */
[----:B------:R-:W-:-:S08]  /*4060*/  DFMA R18, R18, 2, R16 ;  /* 0x400000001212782b */ /* 0x000fd00000000010 */
[----:B------:R-:W-:-:S08]  /*4070*/  DADD R24, R14, R18 ;  /* 0x000000000e187229 */ /* 0x000fd00000000012 */
[----:B------:R-:W-:Y:S02]  /*4080*/  DFMA R22, R24, R22, 6.75539944105574400000e+15 ;  /* 0x433800001816742b */ /* 0x000fe40000000016 */
[----:B------:R-:W-:Y:S01]  /*4090*/  FSETP.GEU.AND P0, PT, |R25|, 4.1917929649353027344, PT ;  /* 0x4086232b1900780b */ /* 0x000fe20003f0e200 */
[----:B------:R-:W-:-:S05]  /*40a0*/  DADD R14, R14, -R24 ;  /* 0x000000000e0e7229 */ /* 0x000fca0000000818 */
[----:B------:R-:W-:-:S03]  /*40b0*/  DADD R16, R22, -6.75539944105574400000e+15 ;  /* 0xc338000016107429 */ /* 0x000fc60000000000 */
[----:B------:R-:W-:-:S05]  /*40c0*/  DADD R18, R18, R14 ;  /* 0x0000000012127229 */ /* 0x000fca000000000e */
[----:B------:R-:W-:Y:S01]  /*40d0*/  DFMA R20, R16, -UR4, R24 ;  /* 0x8000000410147c2b */ /* 0x000fe20008000018 */
[----:B------:R-:W-:Y:S01]  /*40e0*/  UMOV UR4, 0x3b39803f ;  /* 0x3b39803f00047882 */ /* 0x000fe20000000000 */
[----:B------:R-:W-:-:S06]  /*40f0*/  UMOV UR5, 0x3c7abc9e ;  /* 0x3c7abc9e00057882 */ /* 0x000fcc0000000000 */
[----:B------:R-:W-:Y:S01]  /*4100*/  DFMA R20, R16, -UR4, R20 ;  /* 0x8000000410147c2b */ /* 0x000fe20008000014 */
[----:B------:R-:W-:Y:S01]  /*4110*/  UMOV UR4, 0x69ce2bdf ;  /* 0x69ce2bdf00047882 */ /* 0x000fe20000000000 */
[----:B------:R-:W-:Y:S01]  /*4120*/  IMAD.MOV.U32 R16, RZ, RZ, -0x35dec16 ;  /* 0xfca213eaff107424 */ /* 0x000fe200078e00ff */
[----:B------:R-:W-:Y:S01]  /*4130*/  MOV R17, 0x3e928af3 ;  /* 0x3e928af300117802 */ /* 0x000fe20000000f00 */
[----:B------:R-:W-:-:S05]  /*4140*/  UMOV UR5, 0x3e5ade15 ;  /* 0x3e5ade1500057882 */ /* 0x000fca0000000000 */
[----:B------:R-:W-:Y:S01]  /*4150*/  DFMA R16, R20, UR4, R16 ;  /* 0x0000000414107c2b */ /* 0x000fe20008000010 */
[----:B------:R-:W-:Y:S01]  /*4160*/  UMOV UR4, 0x62401315 ;  /* 0x6240131500047882 */ /* 0x000fe20000000000 */
[----:B------:R-:W-:-:S06]  /*4170*/  UMOV UR5, 0x3ec71dee ;  /* 0x3ec71dee00057882 */ /* 0x000fcc0000000000 */
[----:B------:R-:W-:Y:S01]  /*4180*/  DFMA R16, R20, R16, UR4 ;  /* 0x0000000414107e2b */ /* 0x000fe20008000010 */
        /* <DEDUP_REMOVED lines=20> */
[----:B------:R-:W-:-:S08]  /*42d0*/  DFMA R16, R20, R16, UR4 ;  /* 0x0000000414107e2b */ /* 0x000fd00008000010 */
[----:B------:R-:W-:-:S08]  /*42e0*/  DFMA R16, R20, R16, 1 ;  /* 0x3ff000001410742b */ /* 0x000fd00000000010 */
[----:B------:R-:W-:-:S10]  /*42f0*/  DFMA R16, R20, R16, 1 ;  /* 0x3ff000001410742b */ /* 0x000fd40000000010 */
[----:B------:R-:W-:Y:S02]  /*4300*/  IMAD R21, R22, 0x100000, R17 ;  /* 0x0010000016157824 */ /* 0x000fe400078e0211 */
[----:B------:R-:W-:Y:S01]  /*4310*/  IMAD.MOV.U32 R20, RZ, RZ, R16 ;  /* 0x000000ffff147224 */ /* 0x000fe200078e0010 */
[----:B------:R-:W-:Y:S06]  /*4320*/  @!P0 BRA `(.L_x_121) ;  /* 0x0000000000308947 */ /* 0x000fec0003800000 */
[----:B------:R-:W-:Y:S01]  /*4330*/  FSETP.GEU.AND P1, PT, |R25|, 4.2275390625, PT ;  /* 0x408748001900780b */ /* 0x000fe20003f2e200 */
[C---:B------:R-:W-:Y:S02]  /*4340*/  DADD R20, R24.reuse, +INF ;  /* 0x7ff0000018147429 */ /* 0x040fe40000000000 */
[----:B------:R-:W-:-:S08]  /*4350*/  DSETP.GEU.AND P0, PT, R24, RZ, PT ;  /* 0x000000ff1800722a */ /* 0x000fd00003f0e000 */
[----:B------:R-:W-:Y:S02]  /*4360*/  FSEL R20, R20, RZ, P0 ;  /* 0x000000ff14147208 */ /* 0x000fe40000000000 */
[----:B------:R-:W-:Y:S02]  /*4370*/  @!P1 LEA.HI R14, R22, R22, RZ, 0x1 ;  /* 0x00000016160e9211 */ /* 0x000fe400078f08ff */
[----:B------:R-:W-:Y:S02]  /*4380*/  FSEL R21, R21, RZ, P0 ;  /* 0x000000ff15157208 */ /* 0x000fe40000000000 */
[----:B------:R-:W-:-:S04]  /*4390*/  @!P1 SHF.R.S32.HI R14, RZ, 0x1, R14 ;  /* 0x00000001ff0e9819 */ /* 0x000fc8000001140e */
[----:B------:R-:W-:Y:S01]  /*43a0*/  @!P1 IADD3 R9, PT, PT, R22, -R14, RZ ;  /* 0x8000000e16099210 */ /* 0x000fe20007ffe0ff */
[----:B------:R-:W-:Y:S02]  /*43b0*/  @!P1 IMAD R17, R14, 0x100000, R17 ;  /* 0x001000000e119824 */ /* 0x000fe400078e0211 */
[----:B------:R-:W-:Y:S01]  /*43c0*/  @!P1 IMAD.MOV.U32 R14, RZ, RZ, RZ ;  /* 0x000000ffff0e9224 */ /* 0x000fe200078e00ff */
[----:B------:R-:W-:-:S06]  /*43d0*/  @!P1 LEA R15, R9, 0x3ff00000, 0x14 ;  /* 0x3ff00000090f9811 */ /* 0x000fcc00078ea0ff */
[----:B------:R-:W-:-:S11]  /*43e0*/  @!P1 DMUL R20, R16, R14 ;  /* 0x0000000e10149228 */ /* 0x000fd60000000000 */
.L_x_121:
[----:B------:R-:W-:Y:S01]  /*43f0*/  DFMA R18, R18, R20, R20 ;  /* 0x000000141212722b */ /* 0x000fe20000000014 */
[----:B------:R-:W-:Y:S01]  /*4400*/  MOV R16, R30 ;  /* 0x0000001e00107202 */ /* 0x000fe20000000f00 */
[----:B------:R-:W-:Y:S01]  /*4410*/  DSETP.NEU.AND P0, PT, |R20|, +INF , PT ;  /* 0x7ff000001400742a */ /* 0x000fe20003f0d200 */
[----:B------:R-:W-:-:S07]  /*4420*/  IMAD.MOV.U32 R17, RZ, RZ, 0x0 ;  /* 0x00000000ff117424 */ /* 0x000fce00078e00ff */
[----:B------:R-:W-:Y:S02]  /*4430*/  FSEL R14, R20, R18, !P0 ;  /* 0x00000012140e7208 */ /* 0x000fe40004000000 */
[----:B------:R-:W-:Y:S01]  /*4440*/  FSEL R9, R21, R19, !P0 ;  /* 0x0000001315097208 */ /* 0x000fe20004000000 */
[----:B------:R-:W-:Y:S06]  /*4450*/  RET.REL.NODEC R16 `(img_result) ;  /* 0xffffffb810e87950 */ /* 0x000fec0003c3ffff */
.L_x_122:
        /* <DEDUP_REMOVED lines=10> */
.L_x_127:


//--------------------- .nv.shared.reserved.0     --------------------------
	.section	.nv.shared.reserved.0,"aw",@nobits
	.weak		__nv_reservedSMEM_offset_0_alias
	.size		__nv_reservedSMEM_offset_0_alias, 0, 64
	.other		__nv_reservedSMEM_offset_0_alias,@"STO_CUDA_RESERVED_SHARED STV_DEFAULT"
__nv_reservedSMEM_offset_0_alias:
	.zero		0
	.zero		64


//--------------------- .nv.constant0.average_gradient --------------------------
	.section	.nv.constant0.average_gradient,"a",@progbits
	.sectionflags	@""
	.align	4
.nv.constant0.average_gradient:
	.zero		928


//--------------------- .nv.constant0.backpropagation --------------------------
	.section	.nv.constant0.backpropagation,"a",@progbits
	.sectionflags	@""
	.align	4
.nv.constant0.backpropagation:
	.zero		944


//--------------------- .nv.constant0.img_result  --------------------------
	.section	.nv.constant0.img_result,"a",@progbits
	.sectionflags	@""
	.align	4
.nv.constant0.img_result:
	.zero		944


//--------------------- SYMBOLS --------------------------

	.type		.nv.reservedSmem.offset0,@object
	.size		.nv.reservedSmem.offset0,0x4
